// auto-generated by cutlass_sweep.gemm — config: {"arch": "sm_90", "cluster_m": 2, "cluster_n": 1, "dtype": "bf16", "stages": 0, "tile_k": 64, "tile_m": 256, "tile_n": 64}
#include "cutlass/cutlass.h"
#include "cutlass/gemm/collective/collective_builder.hpp"
#include "cutlass/gemm/device/gemm_universal_adapter.h"
#include "cutlass/gemm/kernel/gemm_universal.hpp"
#include "cutlass/epilogue/collective/collective_builder.hpp"

using ElemA = cutlass::bfloat16_t;
using ElemB = cutlass::bfloat16_t;
using ElemCD = cutlass::bfloat16_t;
using Acc  = float;
using TileShape    = cute::Shape<cute::_256, cute::_64, cute::_64>;
using ClusterShape = cute::Shape<cute::_2, cute::_1, cute::_1>;

using CollectiveEpilogue = typename cutlass::epilogue::collective::CollectiveBuilder<
    cutlass::arch::Sm90, cutlass::arch::OpClassTensorOp,
    TileShape, ClusterShape,
    cutlass::epilogue::collective::EpilogueTileAuto,
    Acc, Acc,
    ElemCD, cutlass::layout::RowMajor, 128 / cutlass::sizeof_bits<ElemCD>::value,
    ElemCD, cutlass::layout::RowMajor, 128 / cutlass::sizeof_bits<ElemCD>::value,
    cutlass::epilogue::collective::EpilogueScheduleAuto
  >::CollectiveOp;

using CollectiveMainloop = typename cutlass::gemm::collective::CollectiveBuilder<
    cutlass::arch::Sm90, cutlass::arch::OpClassTensorOp,
    ElemA, cutlass::layout::RowMajor, 128 / cutlass::sizeof_bits<ElemA>::value,
    ElemB, cutlass::layout::ColumnMajor, 128 / cutlass::sizeof_bits<ElemB>::value,
    Acc,
    TileShape, ClusterShape,
    cutlass::gemm::collective::StageCountAutoCarveout<static_cast<int>(sizeof(typename CollectiveEpilogue::SharedStorage))>,
    cutlass::gemm::collective::KernelScheduleAuto
  >::CollectiveOp;

using GemmKernel = cutlass::gemm::kernel::GemmUniversal<
    cute::Shape<int,int,int,int>,
    CollectiveMainloop,
    CollectiveEpilogue
>;
using Gemm = cutlass::gemm::device::GemmUniversalAdapter<GemmKernel>;

// Force the device kernel symbol into the cubin without needing a host main.
auto* _anchor = &cutlass::device_kernel<GemmKernel>;


// ===== COMPILED SASS (sm_90a) =====

	.target	sm_90a

	.elftype	@"ET_EXEC"


//--------------------- .note.nv.tkinfo           --------------------------
	.section	.note.nv.tkinfo,"",@"SHT_NOTE"
	.sectionflags	@"SHF_NOTE_NV_TKINFO"
	.tkinfo
        /*0018*/ 	.word	0x00000002
        /*0030*/ 	.string	""
        /*0030*/ 	.string	"ptxas"
        /*0030*/ 	.string	"Cuda compilation tools, release 13.0, V13.0.88"
        /*0030*/ 	.string	"Build cuda_13.0.r13.0/compiler.36424714_0"
        /*0030*/ 	.string	"-arch sm_90a -m 64 "



//--------------------- .note.nv.cuinfo           --------------------------
	.section	.note.nv.cuinfo,"",@"SHT_NOTE"
	.sectionflags	@"SHF_NOTE_NV_CUINFO"
        /*0018*/ 	.short	0x0002
        /*001a*/ 	.short	0x005a
        /*001c*/ 	.short	0x0082
	.zero		2


//--------------------- .nv.info                  --------------------------
	.section	.nv.info,"",@"SHT_CUDA_INFO"
	.align	4


	//----- nvinfo : EIATTR_REGCOUNT
	.align		4
        /*0000*/ 	.byte	0x04, 0x2f
        /*0002*/ 	.short	(.L_15 - .L_14)
	.align		4
.L_14:
        /*0004*/ 	.word	index@(_ZN7cutlass13device_kernelINS_4gemm6kernel13GemmUniversalIN4cute5tupleIJiiiiEEENS1_10collective13CollectiveMmaINS1_34MainloopSm90TmaGmmaWarpSpecializedILi5ENS5_IJNS4_1CILi2EEENSA_ILi1EEESC_EEENS1_35KernelTmaWarpSpecializedCooperativeEEENS5_IJNSA_ILi256EEENSA_ILi64EEESH_EEENS_10bfloat16_tENS5_IJlSC_lEEESJ_SK_NS4_8TiledMMAINS4_8MMA_AtomIJNS4_4SM904GMMA27MMA_64x64x16_F32BF16BF16_SSILNSO_5MajorE0ELSQ_0ELNSO_7ScaleInE1ELSR_1EEEEEENS4_6LayoutISD_NS5_IJSC_NSA_ILi0EEESV_EEEEENS5_IJNS4_10UnderscoreESY_SY_EEEEENS4_13SM90_TMA_LOADENS4_14ComposedLayoutINS4_7SwizzleILi3ELi4ELi3EEENS4_18smem_ptr_flag_bitsILi16EEENSU_INS5_IJNSA_ILi8EEESH_EEENS5_IJSH_SC_EEEEEEEvNS4_8identityENS4_23SM90_TMA_LOAD_MULTICASTES1B_vS1C_EENS_8epilogue10collective6detail29Sm90TmaWarpSpecializedAdapterINS1G_15DefaultEpilogueISJ_SK_SK_NS1F_6thread17LinearCombinationISJ_Li1EffLNS1K_9ScaleType4KindE0ELNS_15FloatRoundStyleE2ESJ_EENS1_15EpilogueDefaultEEEEEvvEEEEvNT_6ParamsE)
        /*0008*/ 	.word	0x000000a8


	//----- nvinfo : EIATTR_FRAME_SIZE
	.align		4
.L_15:
        /*000c*/ 	.byte	0x04, 0x11
        /*000e*/ 	.short	(.L_17 - .L_16)
	.align		4
.L_16:
        /*0010*/ 	.word	index@(_ZN7cutlass13device_kernelINS_4gemm6kernel13GemmUniversalIN4cute5tupleIJiiiiEEENS1_10collective13CollectiveMmaINS1_34MainloopSm90TmaGmmaWarpSpecializedILi5ENS5_IJNS4_1CILi2EEENSA_ILi1EEESC_EEENS1_35KernelTmaWarpSpecializedCooperativeEEENS5_IJNSA_ILi256EEENSA_ILi64EEESH_EEENS_10bfloat16_tENS5_IJlSC_lEEESJ_SK_NS4_8TiledMMAINS4_8MMA_AtomIJNS4_4SM904GMMA27MMA_64x64x16_F32BF16BF16_SSILNSO_5MajorE0ELSQ_0ELNSO_7ScaleInE1ELSR_1EEEEEENS4_6LayoutISD_NS5_IJSC_NSA_ILi0EEESV_EEEEENS5_IJNS4_10UnderscoreESY_SY_EEEEENS4_13SM90_TMA_LOADENS4_14ComposedLayoutINS4_7SwizzleILi3ELi4ELi3EEENS4_18smem_ptr_flag_bitsILi16EEENSU_INS5_IJNSA_ILi8EEESH_EEENS5_IJSH_SC_EEEEEEEvNS4_8identityENS4_23SM90_TMA_LOAD_MULTICASTES1B_vS1C_EENS_8epilogue10collective6detail29Sm90TmaWarpSpecializedAdapterINS1G_15DefaultEpilogueISJ_SK_SK_NS1F_6thread17LinearCombinationISJ_Li1EffLNS1K_9ScaleType4KindE0ELNS_15FloatRoundStyleE2ESJ_EENS1_15EpilogueDefaultEEEEEvvEEEEvNT_6ParamsE)
        /*0014*/ 	.word	0x00000000


	//----- nvinfo : EIATTR_MIN_STACK_SIZE
	.align		4
.L_17:
        /*0018*/ 	.byte	0x04, 0x12
        /*001a*/ 	.short	(.L_19 - .L_18)
	.align		4
.L_18:
        /*001c*/ 	.word	index@(_ZN7cutlass13device_kernelINS_4gemm6kernel13GemmUniversalIN4cute5tupleIJiiiiEEENS1_10collective13CollectiveMmaINS1_34MainloopSm90TmaGmmaWarpSpecializedILi5ENS5_IJNS4_1CILi2EEENSA_ILi1EEESC_EEENS1_35KernelTmaWarpSpecializedCooperativeEEENS5_IJNSA_ILi256EEENSA_ILi64EEESH_EEENS_10bfloat16_tENS5_IJlSC_lEEESJ_SK_NS4_8TiledMMAINS4_8MMA_AtomIJNS4_4SM904GMMA27MMA_64x64x16_F32BF16BF16_SSILNSO_5MajorE0ELSQ_0ELNSO_7ScaleInE1ELSR_1EEEEEENS4_6LayoutISD_NS5_IJSC_NSA_ILi0EEESV_EEEEENS5_IJNS4_10UnderscoreESY_SY_EEEEENS4_13SM90_TMA_LOADENS4_14ComposedLayoutINS4_7SwizzleILi3ELi4ELi3EEENS4_18smem_ptr_flag_bitsILi16EEENSU_INS5_IJNSA_ILi8EEESH_EEENS5_IJSH_SC_EEEEEEEvNS4_8identityENS4_23SM90_TMA_LOAD_MULTICASTES1B_vS1C_EENS_8epilogue10collective6detail29Sm90TmaWarpSpecializedAdapterINS1G_15DefaultEpilogueISJ_SK_SK_NS1F_6thread17LinearCombinationISJ_Li1EffLNS1K_9ScaleType4KindE0ELNS_15FloatRoundStyleE2ESJ_EENS1_15EpilogueDefaultEEEEEvvEEEEvNT_6ParamsE)
        /*0020*/ 	.word	0x00000000
.L_19:


//--------------------- .nv.compat                --------------------------
	.section	.nv.compat,"",@"SHT_CUDA_COMPAT_INFO"
	.align	4
        /*0000*/ 	.byte	0x02, 0x09, 0x01, 0x00, 0x02, 0x02, 0x04, 0x00, 0x02, 0x05, 0x05, 0x00, 0x03, 0x07, 0x01, 0x01
        /*0010*/ 	.byte	0x02, 0x03, 0x01, 0x00, 0x02, 0x06, 0x01, 0x00, 0x04, 0x0b, 0x08, 0x00, 0x00, 0x00, 0x00, 0x00
        /*0020*/ 	.byte	0x00, 0x00, 0x00, 0x00


//--------------------- .nv.info._ZN7cutlass13device_kernelINS_4gemm6kernel13GemmUniversalIN4cute5tupleIJiiiiEEENS1_10collective13CollectiveMmaINS1_34MainloopSm90TmaGmmaWarpSpecializedILi5ENS5_IJNS4_1CILi2EEENSA_ILi1EEESC_EEENS1_35KernelTmaWarpSpecializedCooperativeEEENS5_IJNSA_ILi256EEENSA_ILi64EEESH_EEENS_10bfloat16_tENS5_IJlSC_lEEESJ_SK_NS4_8TiledMMAINS4_8MMA_AtomIJNS4_4SM904GMMA27MMA_64x64x16_F32BF16BF16_SSILNSO_5MajorE0ELSQ_0ELNSO_7ScaleInE1ELSR_1EEEEEENS4_6LayoutISD_NS5_IJSC_NSA_ILi0EEESV_EEEEENS5_IJNS4_10UnderscoreESY_SY_EEEEENS4_13SM90_TMA_LOADENS4_14ComposedLayoutINS4_7SwizzleILi3ELi4ELi3EEENS4_18smem_ptr_flag_bitsILi16EEENSU_INS5_IJNSA_ILi8EEESH_EEENS5_IJSH_SC_EEEEEEEvNS4_8identityENS4_23SM90_TMA_LOAD_MULTICASTES1B_vS1C_EENS_8epilogue10collective6detail29Sm90TmaWarpSpecializedAdapterINS1G_15DefaultEpilogueISJ_SK_SK_NS1F_6thread17LinearCombinationISJ_Li1EffLNS1K_9ScaleType4KindE0ELNS_15FloatRoundStyleE2ESJ_EENS1_15EpilogueDefaultEEEEEvvEEEEvNT_6ParamsE --------------------------
	.section	.nv.info._ZN7cutlass13device_kernelINS_4gemm6kernel13GemmUniversalIN4cute5tupleIJiiiiEEENS1_10collective13CollectiveMmaINS1_34MainloopSm90TmaGmmaWarpSpecializedILi5ENS5_IJNS4_1CILi2EEENSA_ILi1EEESC_EEENS1_35KernelTmaWarpSpecializedCooperativeEEENS5_IJNSA_ILi256EEENSA_ILi64EEESH_EEENS_10bfloat16_tENS5_IJlSC_lEEESJ_SK_NS4_8TiledMMAINS4_8MMA_AtomIJNS4_4SM904GMMA27MMA_64x64x16_F32BF16BF16_SSILNSO_5MajorE0ELSQ_0ELNSO_7ScaleInE1ELSR_1EEEEEENS4_6LayoutISD_NS5_IJSC_NSA_ILi0EEESV_EEEEENS5_IJNS4_10UnderscoreESY_SY_EEEEENS4_13SM90_TMA_LOADENS4_14ComposedLayoutINS4_7SwizzleILi3ELi4ELi3EEENS4_18smem_ptr_flag_bitsILi16EEENSU_INS5_IJNSA_ILi8EEESH_EEENS5_IJSH_SC_EEEEEEEvNS4_8identityENS4_23SM90_TMA_LOAD_MULTICASTES1B_vS1C_EENS_8epilogue10collective6detail29Sm90TmaWarpSpecializedAdapterINS1G_15DefaultEpilogueISJ_SK_SK_NS1F_6thread17LinearCombinationISJ_Li1EffLNS1K_9ScaleType4KindE0ELNS_15FloatRoundStyleE2ESJ_EENS1_15EpilogueDefaultEEEEEvvEEEEvNT_6ParamsE,"",@"SHT_CUDA_INFO"
	.sectionflags	@""
	.align	4


	//----- nvinfo : EIATTR_CUDA_API_VERSION
	.align		4
        /*0000*/ 	.byte	0x04, 0x37
        /*0002*/ 	.short	(.L_21 - .L_20)
.L_20:
        /*0004*/ 	.word	0x00000082


	//----- nvinfo : EIATTR_KPARAM_INFO
	.align		4
.L_21:
        /*0008*/ 	.byte	0x04, 0x17
        /*000a*/ 	.short	(.L_23 - .L_22)
.L_22:
        /*000c*/ 	.word	0x00000000
        /*0010*/ 	.short	0x0000
        /*0012*/ 	.short	0x0070
        /*0014*/ 	.byte	0x00, 0xf0, 0x01, 0x10


	//----- nvinfo : EIATTR_SPARSE_MMA_MASK
	.align		4
.L_23:
        /*0018*/ 	.byte	0x03, 0x50
        /*001a*/ 	.short	0x0000


	//----- nvinfo : EIATTR_MAXREG_COUNT
	.align		4
        /*001c*/ 	.byte	0x03, 0x1b
        /*001e*/ 	.short	0x00a8


	//----- nvinfo : EIATTR_NUM_BARRIERS
	.align		4
        /*0020*/ 	.byte	0x02, 0x4c
        /*0022*/ 	.byte	0x01
	.zero		1


	//----- nvinfo : EIATTR_EXTERNS
	.align		4
        /*0024*/ 	.byte	0x04, 0x0f
        /*0026*/ 	.short	(.L_25 - .L_24)


	//   ....[0]....
	.align		4
.L_24:
        /*0028*/ 	.word	index@(__assertfail)


	//----- nvinfo : EIATTR_MERCURY_ISA_VERSION
	.align		4
.L_25:
        /*002c*/ 	.byte	0x03, 0x5f
        /*002e*/ 	.short	0x0101


	//----- nvinfo : EIATTR_INT_WARP_WIDE_INSTR_OFFSETS
	.align		4
        /*0030*/ 	.byte	0x04, 0x31
        /*0032*/ 	.short	(.L_27 - .L_26)


	//   ....[0]....
.L_26:
        /*0034*/ 	.word	0x000004a0


	//   ....[1]....
        /*0038*/ 	.word	0x000004d0


	//   ....[2]....
        /*003c*/ 	.word	0x00000690


	//----- nvinfo : EIATTR_COOP_GROUP_MASK_REGIDS
	.align		4
.L_27:
        /*0040*/ 	.byte	0x04, 0x29
        /*0042*/ 	.short	(.L_29 - .L_28)


	//   ....[0]....
.L_28:
        /*0044*/ 	.word	0xffffffff


	//   ....[1]....
        /*0048*/ 	.word	0xffffffff


	//   ....[2]....
        /*004c*/ 	.word	0xffffffff


	//   ....[3]....
        /*0050*/ 	.word	0xffffffff


	//   ....[4]....
        /*0054*/ 	.word	0xffffffff


	//   ....[5]....
        /*0058*/ 	.word	0xffffffff


	//----- nvinfo : EIATTR_COOP_GROUP_INSTR_OFFSETS
	.align		4
.L_29:
        /*005c*/ 	.byte	0x04, 0x28
        /*005e*/ 	.short	(.L_31 - .L_30)


	//   ....[0]....
.L_30:
        /*0060*/ 	.word	0x00000060


	//   ....[1]....
        /*0064*/ 	.word	0x00000070


	//   ....[2]....
        /*0068*/ 	.word	0x00000130


	//   ....[3]....
        /*006c*/ 	.word	0x000002f0


	//   ....[4]....
        /*0070*/ 	.word	0x00000810


	//   ....[5]....
        /*0074*/ 	.word	0x00001260


	//----- nvinfo : EIATTR_REG_RECONFIG
	.align		4
.L_31:
        /*0078*/ 	.byte	0x01, 0x54
	.zero		2


	//----- nvinfo : EIATTR_SYSCALL_OFFSETS
	.align		4
        /*007c*/ 	.byte	0x04, 0x46
        /*007e*/ 	.short	(.L_33 - .L_32)


	//   ....[0]....
.L_32:
        /*0080*/ 	.word	0x00001420


	//----- nvinfo : EIATTR_MBARRIER_INSTR_OFFSETS
	.align		4
.L_33:
        /*0084*/ 	.byte	0x04, 0x39
        /*0086*/ 	.short	(.L_35 - .L_34)


	//   ....[0]....
.L_34:
        /*0088*/ 	.word	0x00000230
        /*008c*/ 	.word	0x000000ff
        /*0090*/ 	.word	0x00000000
        /*0094*/ 	.short	0x0100
        /*0096*/ 	.byte	0x08
	.zero		1


	//   ....[1]....
        /*0098*/ 	.word	0x00000240
        /*009c*/ 	.word	0x000000ff
        /*00a0*/ 	.word	0x00000028
        /*00a4*/ 	.short	0x0100
        /*00a6*/ 	.byte	0x08
	.zero		1


	//   ....[2]....
        /*00a8*/ 	.word	0x00000250
        /*00ac*/ 	.word	0x000000ff
        /*00b0*/ 	.word	0x00000008
        /*00b4*/ 	.short	0x0100
        /*00b6*/ 	.byte	0x08
	.zero		1


	//   ....[3]....
        /*00b8*/ 	.word	0x00000260
        /*00bc*/ 	.word	0x000000ff
        /*00c0*/ 	.word	0x00000030
        /*00c4*/ 	.short	0x0100
        /*00c6*/ 	.byte	0x08
	.zero		1


	//   ....[4]....
        /*00c8*/ 	.word	0x00000270
        /*00cc*/ 	.word	0x000000ff
        /*00d0*/ 	.word	0x00000010
        /*00d4*/ 	.short	0x0100
        /*00d6*/ 	.byte	0x08
	.zero		1


	//   ....[5]....
        /*00d8*/ 	.word	0x00000280
        /*00dc*/ 	.word	0x000000ff
        /*00e0*/ 	.word	0x00000038
        /*00e4*/ 	.short	0x0100
        /*00e6*/ 	.byte	0x08
	.zero		1


	//   ....[6]....
        /*00e8*/ 	.word	0x00000290
        /*00ec*/ 	.word	0x000000ff
        /*00f0*/ 	.word	0x00000018
        /*00f4*/ 	.short	0x0100
        /*00f6*/ 	.byte	0x08
	.zero		1


	//   ....[7]....
        /*00f8*/ 	.word	0x000002a0
        /*00fc*/ 	.word	0x000000ff
        /*0100*/ 	.word	0x00000040
        /*0104*/ 	.short	0x0100
        /*0106*/ 	.byte	0x08
	.zero		1


	//   ....[8]....
        /*0108*/ 	.word	0x000002b0
        /*010c*/ 	.word	0x000000ff
        /*0110*/ 	.word	0x00000020
        /*0114*/ 	.short	0x0100
        /*0116*/ 	.byte	0x08
	.zero		1


	//   ....[9]....
        /*0118*/ 	.word	0x000002c0
        /*011c*/ 	.word	0x000000ff
        /*0120*/ 	.word	0x00000048
        /*0124*/ 	.short	0x0100
        /*0126*/ 	.byte	0x08
	.zero		1


	//   ....[10]....
        /*0128*/ 	.word	0x00000710
        /*012c*/ 	.word	0x000000ff
        /*0130*/ 	.word	0x00000060
        /*0134*/ 	.short	0x0100
        /*0136*/ 	.byte	0x06
	.zero		1


	//   ....[11]....
        /*0138*/ 	.word	0x000007a0
        /*013c*/ 	.word	0x000000ff
        /*0140*/ 	.word	0x00000068
        /*0144*/ 	.short	0x0100
        /*0146*/ 	.byte	0x06
	.zero		1


	//   ....[12]....
        /*0148*/ 	.word	0x000014e0
        /*014c*/ 	.word	0x00000003
        /*0150*/ 	.word	0x00000000
        /*0154*/ 	.short	0x010a
        /*0156*/ 	.byte	0x3f
	.zero		1


	//   ....[13]....
        /*0158*/ 	.word	0x00001520
        /*015c*/ 	.word	0x00000003
        /*0160*/ 	.word	0x00000000
        /*0164*/ 	.short	0x010a
        /*0166*/ 	.byte	0x3f
	.zero		1


	//   ....[14]....
        /*0168*/ 	.word	0x00001a70
        /*016c*/ 	.word	0x00000005
        /*0170*/ 	.word	0x00000000
        /*0174*/ 	.short	0x010a
        /*0176*/ 	.byte	0x3f
	.zero		1


	//   ....[15]....
        /*0178*/ 	.word	0x00001ab0
        /*017c*/ 	.word	0x00000005
        /*0180*/ 	.word	0x00000000
        /*0184*/ 	.short	0x010a
        /*0186*/ 	.byte	0x3f
	.zero		1


	//   ....[16]....
        /*0188*/ 	.word	0x00001e90
        /*018c*/ 	.word	0x00000005
        /*0190*/ 	.word	0x00000000
        /*0194*/ 	.short	0x0101
        /*0196*/ 	.byte	0x3f
	.zero		1


	//   ....[17]....
        /*0198*/ 	.word	0x000020b0
        /*019c*/ 	.word	0x00000003
        /*01a0*/ 	.word	0x00000000
        /*01a4*/ 	.short	0x0101
        /*01a6*/ 	.byte	0x3f
	.zero		1


	//   ....[18]....
        /*01a8*/ 	.word	0x00008110
        /*01ac*/ 	.word	0x00000017
        /*01b0*/ 	.word	0x00000028
        /*01b4*/ 	.short	0x010a
        /*01b6*/ 	.byte	0x3f
	.zero		1


	//   ....[19]....
        /*01b8*/ 	.word	0x00008480
        /*01bc*/ 	.word	0x00000003
        /*01c0*/ 	.word	0x00000068
        /*01c4*/ 	.short	0x0101
        /*01c6*/ 	.byte	0x3f
	.zero		1


	//   ....[20]....
        /*01c8*/ 	.word	0x00008be0
        /*01cc*/ 	.word	0x00000007
        /*01d0*/ 	.word	0x00000000
        /*01d4*/ 	.short	0x010a
        /*01d6*/ 	.byte	0x3f
	.zero		1


	//   ....[21]....
        /*01d8*/ 	.word	0x00008c60
        /*01dc*/ 	.word	0x00000008
        /*01e0*/ 	.word	0x00000000
        /*01e4*/ 	.short	0x010a
        /*01e6*/ 	.byte	0x3f
	.zero		1


	//   ....[22]....
        /*01e8*/ 	.word	0x00008cf0
        /*01ec*/ 	.word	0x00000009
        /*01f0*/ 	.word	0x00000000
        /*01f4*/ 	.short	0x010a
        /*01f6*/ 	.byte	0x3f
	.zero		1


	//   ....[23]....
        /*01f8*/ 	.word	0x00008d80
        /*01fc*/ 	.word	0x00000006
        /*0200*/ 	.word	0x00000000
        /*0204*/ 	.short	0x010a
        /*0206*/ 	.byte	0x3f
	.zero		1


	//   ....[24]....
        /*0208*/ 	.word	0x00008e10
        /*020c*/ 	.word	0x00000003
        /*0210*/ 	.word	0x00000000
        /*0214*/ 	.short	0x010a
        /*0216*/ 	.byte	0x3f
	.zero		1


	//   ....[25]....
        /*0218*/ 	.word	0x00008e70
        /*021c*/ 	.word	0x00000003
        /*0220*/ 	.word	0x00000000
        /*0224*/ 	.short	0x010a
        /*0226*/ 	.byte	0x3f
	.zero		1


	//   ....[26]....
        /*0228*/ 	.word	0x00008ec0
        /*022c*/ 	.word	0x00000005
        /*0230*/ 	.word	0x00000000
        /*0234*/ 	.short	0x010a
        /*0236*/ 	.byte	0x3f
	.zero		1


	//   ....[27]....
        /*0238*/ 	.word	0x00008f90
        /*023c*/ 	.word	0x00000017
        /*0240*/ 	.word	0x00000028
        /*0244*/ 	.short	0x010a
        /*0246*/ 	.byte	0x3f
	.zero		1


	//   ....[28]....
        /*0248*/ 	.word	0x00009060
        /*024c*/ 	.word	0x00000007
        /*0250*/ 	.word	0x00000000
        /*0254*/ 	.short	0x010a
        /*0256*/ 	.byte	0x3f
	.zero		1


	//   ....[29]....
        /*0258*/ 	.word	0x000090b0
        /*025c*/ 	.word	0x00000008
        /*0260*/ 	.word	0x00000000
        /*0264*/ 	.short	0x010a
        /*0266*/ 	.byte	0x3f
	.zero		1


	//   ....[30]....
        /*0268*/ 	.word	0x00009100
        /*026c*/ 	.word	0x00000009
        /*0270*/ 	.word	0x00000000
        /*0274*/ 	.short	0x010a
        /*0276*/ 	.byte	0x3f
	.zero		1


	//   ....[31]....
        /*0278*/ 	.word	0x00009150
        /*027c*/ 	.word	0x00000006
        /*0280*/ 	.word	0x00000000
        /*0284*/ 	.short	0x010a
        /*0286*/ 	.byte	0x3f
	.zero		1


	//----- nvinfo : EIATTR_NUM_MBARRIERS
	.align		4
.L_35:
        /*0288*/ 	.byte	0x03, 0x38
        /*028a*/ 	.short	0x000c


	//----- nvinfo : EIATTR_EXIT_INSTR_OFFSETS
	.align		4
        /*028c*/ 	.byte	0x04, 0x1c
        /*028e*/ 	.short	(.L_37 - .L_36)


	//   ....[0]....
.L_36:
        /*0290*/ 	.word	0x00000980


	//   ....[1]....
        /*0294*/ 	.word	0x00001190


	//   ....[2]....
        /*0298*/ 	.word	0x00007820


	//   ....[3]....
        /*029c*/ 	.word	0x00007d80


	//   ....[4]....
        /*02a0*/ 	.word	0x00008e60


	//----- nvinfo : EIATTR_MAX_THREADS
	.align		4
.L_37:
        /*02a4*/ 	.byte	0x04, 0x05
        /*02a6*/ 	.short	(.L_39 - .L_38)
.L_38:
        /*02a8*/ 	.word	0x00000180
        /*02ac*/ 	.word	0x00000001
        /*02b0*/ 	.word	0x00000001


	//----- nvinfo : EIATTR_CRS_STACK_SIZE
	.align		4
.L_39:
        /*02b4*/ 	.byte	0x04, 0x1e
        /*02b6*/ 	.short	(.L_41 - .L_40)
.L_40:
        /*02b8*/ 	.word	0x00000000


	//----- nvinfo : EIATTR_CBANK_PARAM_SIZE
	.align		4
.L_41:
        /*02bc*/ 	.byte	0x03, 0x19
        /*02be*/ 	.short	0x0470


	//----- nvinfo : EIATTR_PARAM_CBANK
	.align		4
        /*02c0*/ 	.byte	0x04, 0x0a
        /*02c2*/ 	.short	(.L_43 - .L_42)
	.align		4
.L_42:
        /*02c4*/ 	.word	index@(.nv.constant0._ZN7cutlass13device_kernelINS_4gemm6kernel13GemmUniversalIN4cute5tupleIJiiiiEEENS1_10collective13CollectiveMmaINS1_34MainloopSm90TmaGmmaWarpSpecializedILi5ENS5_IJNS4_1CILi2EEENSA_ILi1EEESC_EEENS1_35KernelTmaWarpSpecializedCooperativeEEENS5_IJNSA_ILi256EEENSA_ILi64EEESH_EEENS_10bfloat16_tENS5_IJlSC_lEEESJ_SK_NS4_8TiledMMAINS4_8MMA_AtomIJNS4_4SM904GMMA27MMA_64x64x16_F32BF16BF16_SSILNSO_5MajorE0ELSQ_0ELNSO_7ScaleInE1ELSR_1EEEEEENS4_6LayoutISD_NS5_IJSC_NSA_ILi0EEESV_EEEEENS5_IJNS4_10UnderscoreESY_SY_EEEEENS4_13SM90_TMA_LOADENS4_14ComposedLayoutINS4_7SwizzleILi3ELi4ELi3EEENS4_18smem_ptr_flag_bitsILi16EEENSU_INS5_IJNSA_ILi8EEESH_EEENS5_IJSH_SC_EEEEEEEvNS4_8identityENS4_23SM90_TMA_LOAD_MULTICASTES1B_vS1C_EENS_8epilogue10collective6detail29Sm90TmaWarpSpecializedAdapterINS1G_15DefaultEpilogueISJ_SK_SK_NS1F_6thread17LinearCombinationISJ_Li1EffLNS1K_9ScaleType4KindE0ELNS_15FloatRoundStyleE2ESJ_EENS1_15EpilogueDefaultEEEEEvvEEEEvNT_6ParamsE)
        /*02c8*/ 	.short	0x0210
        /*02ca*/ 	.short	0x0470


	//----- nvinfo : EIATTR_SW_WAR
	.align		4
.L_43:
        /*02cc*/ 	.byte	0x04, 0x36
        /*02ce*/ 	.short	(.L_45 - .L_44)
.L_44:
        /*02d0*/ 	.word	0x00000008
.L_45:


//--------------------- .nv.callgraph             --------------------------
	.section	.nv.callgraph,"",@"SHT_CUDA_CALLGRAPH"
	.align	4
	.sectionentsize	8
	.align		4
        /*0000*/ 	.word	0x00000000
	.align		4
        /*0004*/ 	.word	0xffffffff
	.align		4
        /*0008*/ 	.word	index@(_ZN7cutlass13device_kernelINS_4gemm6kernel13GemmUniversalIN4cute5tupleIJiiiiEEENS1_10collective13CollectiveMmaINS1_34MainloopSm90TmaGmmaWarpSpecializedILi5ENS5_IJNS4_1CILi2EEENSA_ILi1EEESC_EEENS1_35KernelTmaWarpSpecializedCooperativeEEENS5_IJNSA_ILi256EEENSA_ILi64EEESH_EEENS_10bfloat16_tENS5_IJlSC_lEEESJ_SK_NS4_8TiledMMAINS4_8MMA_AtomIJNS4_4SM904GMMA27MMA_64x64x16_F32BF16BF16_SSILNSO_5MajorE0ELSQ_0ELNSO_7ScaleInE1ELSR_1EEEEEENS4_6LayoutISD_NS5_IJSC_NSA_ILi0EEESV_EEEEENS5_IJNS4_10UnderscoreESY_SY_EEEEENS4_13SM90_TMA_LOADENS4_14ComposedLayoutINS4_7SwizzleILi3ELi4ELi3EEENS4_18smem_ptr_flag_bitsILi16EEENSU_INS5_IJNSA_ILi8EEESH_EEENS5_IJSH_SC_EEEEEEEvNS4_8identityENS4_23SM90_TMA_LOAD_MULTICASTES1B_vS1C_EENS_8epilogue10collective6detail29Sm90TmaWarpSpecializedAdapterINS1G_15DefaultEpilogueISJ_SK_SK_NS1F_6thread17LinearCombinationISJ_Li1EffLNS1K_9ScaleType4KindE0ELNS_15FloatRoundStyleE2ESJ_EENS1_15EpilogueDefaultEEEEEvvEEEEvNT_6ParamsE)
	.align		4
        /*000c*/ 	.word	index@(__assertfail)
	.align		4
        /*0010*/ 	.word	0x00000000
	.align		4
        /*0014*/ 	.word	0xfffffffe
	.align		4
        /*0018*/ 	.word	0x00000000
	.align		4
        /*001c*/ 	.word	0xfffffffd
	.align		4
        /*0020*/ 	.word	0x00000000
	.align		4
        /*0024*/ 	.word	0xfffffffc


//--------------------- .nv.constant4             --------------------------
	.section	.nv.constant4,"a",@progbits
	.align	8
	.align		8
.nv.constant4:
        /*0000*/ 	.dword	__assertfail
	.align		8
        /*0008*/ 	.dword	__unnamed_1
	.align		8
        /*0010*/ 	.dword	_ZN39_INTERNAL_5f2f8011_4_k_cu_ef1fb2ea_34254cuda3std3__45__cpo5beginE
	.align		8
        /*0018*/ 	.dword	_ZN39_INTERNAL_5f2f8011_4_k_cu_ef1fb2ea_34254cuda3std3__45__cpo3endE
	.align		8
        /*0020*/ 	.dword	_ZN39_INTERNAL_5f2f8011_4_k_cu_ef1fb2ea_34254cuda3std3__45__cpo6cbeginE
	.align		8
        /*0028*/ 	.dword	_ZN39_INTERNAL_5f2f8011_4_k_cu_ef1fb2ea_34254cuda3std3__45__cpo4cendE
	.align		8
        /*0030*/ 	.dword	_ZN39_INTERNAL_5f2f8011_4_k_cu_ef1fb2ea_34254cuda3std3__441_GLOBAL__N__5f2f8011_4_k_cu_ef1fb2ea_34256ignoreE
	.align		8
        /*0038*/ 	.dword	_ZN39_INTERNAL_5f2f8011_4_k_cu_ef1fb2ea_34254cuda3std3__419piecewise_constructE
	.align		8
        /*0040*/ 	.dword	_ZN39_INTERNAL_5f2f8011_4_k_cu_ef1fb2ea_34254cuda3std3__48in_placeE
	.align		8
        /*0048*/ 	.dword	_ZN39_INTERNAL_5f2f8011_4_k_cu_ef1fb2ea_34254cuda3std6ranges3__45__cpo4swapE
	.align		8
        /*0050*/ 	.dword	_ZN39_INTERNAL_5f2f8011_4_k_cu_ef1fb2ea_34254cuda3std6ranges3__45__cpo9iter_moveE
	.align		8
        /*0058*/ 	.dword	_ZN39_INTERNAL_5f2f8011_4_k_cu_ef1fb2ea_34254cute7productE
	.align		8
        /*0060*/ 	.dword	_ZN39_INTERNAL_5f2f8011_4_k_cu_ef1fb2ea_34254cute1_E
	.align		8
        /*0068*/ 	.dword	$str$22
	.align		8
        /*0070*/ 	.dword	$str$23


//--------------------- .text._ZN7cutlass13device_kernelINS_4gemm6kernel13GemmUniversalIN4cute5tupleIJiiiiEEENS1_10collective13CollectiveMmaINS1_34MainloopSm90TmaGmmaWarpSpecializedILi5ENS5_IJNS4_1CILi2EEENSA_ILi1EEESC_EEENS1_35KernelTmaWarpSpecializedCooperativeEEENS5_IJNSA_ILi256EEENSA_ILi64EEESH_EEENS_10bfloat16_tENS5_IJlSC_lEEESJ_SK_NS4_8TiledMMAINS4_8MMA_AtomIJNS4_4SM904GMMA27MMA_64x64x16_F32BF16BF16_SSILNSO_5MajorE0ELSQ_0ELNSO_7ScaleInE1ELSR_1EEEEEENS4_6LayoutISD_NS5_IJSC_NSA_ILi0EEESV_EEEEENS5_IJNS4_10UnderscoreESY_SY_EEEEENS4_13SM90_TMA_LOADENS4_14ComposedLayoutINS4_7SwizzleILi3ELi4ELi3EEENS4_18smem_ptr_flag_bitsILi16EEENSU_INS5_IJNSA_ILi8EEESH_EEENS5_IJSH_SC_EEEEEEEvNS4_8identityENS4_23SM90_TMA_LOAD_MULTICASTES1B_vS1C_EENS_8epilogue10collective6detail29Sm90TmaWarpSpecializedAdapterINS1G_15DefaultEpilogueISJ_SK_SK_NS1F_6thread17LinearCombinationISJ_Li1EffLNS1K_9ScaleType4KindE0ELNS_15FloatRoundStyleE2ESJ_EENS1_15EpilogueDefaultEEEEEvvEEEEvNT_6ParamsE --------------------------
	.section	.text._ZN7cutlass13device_kernelINS_4gemm6kernel13GemmUniversalIN4cute5tupleIJiiiiEEENS1_10collective13CollectiveMmaINS1_34MainloopSm90TmaGmmaWarpSpecializedILi5ENS5_IJNS4_1CILi2EEENSA_ILi1EEESC_EEENS1_35KernelTmaWarpSpecializedCooperativeEEENS5_IJNSA_ILi256EEENSA_ILi64EEESH_EEENS_10bfloat16_tENS5_IJlSC_lEEESJ_SK_NS4_8TiledMMAINS4_8MMA_AtomIJNS4_4SM904GMMA27MMA_64x64x16_F32BF16BF16_SSILNSO_5MajorE0ELSQ_0ELNSO_7ScaleInE1ELSR_1EEEEEENS4_6LayoutISD_NS5_IJSC_NSA_ILi0EEESV_EEEEENS5_IJNS4_10UnderscoreESY_SY_EEEEENS4_13SM90_TMA_LOADENS4_14ComposedLayoutINS4_7SwizzleILi3ELi4ELi3EEENS4_18smem_ptr_flag_bitsILi16EEENSU_INS5_IJNSA_ILi8EEESH_EEENS5_IJSH_SC_EEEEEEEvNS4_8identityENS4_23SM90_TMA_LOAD_MULTICASTES1B_vS1C_EENS_8epilogue10collective6detail29Sm90TmaWarpSpecializedAdapterINS1G_15DefaultEpilogueISJ_SK_SK_NS1F_6thread17LinearCombinationISJ_Li1EffLNS1K_9ScaleType4KindE0ELNS_15FloatRoundStyleE2ESJ_EENS1_15EpilogueDefaultEEEEEvvEEEEvNT_6ParamsE,"ax",@progbits
	.align	128
.text._ZN7cutlass13device_kernelINS_4gemm6kernel13GemmUniversalIN4cute5tupleIJiiiiEEENS1_10collective13CollectiveMmaINS1_34MainloopSm90TmaGmmaWarpSpecializedILi5ENS5_IJNS4_1CILi2EEENSA_ILi1EEESC_EEENS1_35KernelTmaWarpSpecializedCooperativeEEENS5_IJNSA_ILi256EEENSA_ILi64EEESH_EEENS_10bfloat16_tENS5_IJlSC_lEEESJ_SK_NS4_8TiledMMAINS4_8MMA_AtomIJNS4_4SM904GMMA27MMA_64x64x16_F32BF16BF16_SSILNSO_5MajorE0ELSQ_0ELNSO_7ScaleInE1ELSR_1EEEEEENS4_6LayoutISD_NS5_IJSC_NSA_ILi0EEESV_EEEEENS5_IJNS4_10UnderscoreESY_SY_EEEEENS4_13SM90_TMA_LOADENS4_14ComposedLayoutINS4_7SwizzleILi3ELi4ELi3EEENS4_18smem_ptr_flag_bitsILi16EEENSU_INS5_IJNSA_ILi8EEESH_EEENS5_IJSH_SC_EEEEEEEvNS4_8identityENS4_23SM90_TMA_LOAD_MULTICASTES1B_vS1C_EENS_8epilogue10collective6detail29Sm90TmaWarpSpecializedAdapterINS1G_15DefaultEpilogueISJ_SK_SK_NS1F_6thread17LinearCombinationISJ_Li1EffLNS1K_9ScaleType4KindE0ELNS_15FloatRoundStyleE2ESJ_EENS1_15EpilogueDefaultEEEEEvvEEEEvNT_6ParamsE:
        .type           _ZN7cutlass13device_kernelINS_4gemm6kernel13GemmUniversalIN4cute5tupleIJiiiiEEENS1_10collective13CollectiveMmaINS1_34MainloopSm90TmaGmmaWarpSpecializedILi5ENS5_IJNS4_1CILi2EEENSA_ILi1EEESC_EEENS1_35KernelTmaWarpSpecializedCooperativeEEENS5_IJNSA_ILi256EEENSA_ILi64EEESH_EEENS_10bfloat16_tENS5_IJlSC_lEEESJ_SK_NS4_8TiledMMAINS4_8MMA_AtomIJNS4_4SM904GMMA27MMA_64x64x16_F32BF16BF16_SSILNSO_5MajorE0ELSQ_0ELNSO_7ScaleInE1ELSR_1EEEEEENS4_6LayoutISD_NS5_IJSC_NSA_ILi0EEESV_EEEEENS5_IJNS4_10UnderscoreESY_SY_EEEEENS4_13SM90_TMA_LOADENS4_14ComposedLayoutINS4_7SwizzleILi3ELi4ELi3EEENS4_18smem_ptr_flag_bitsILi16EEENSU_INS5_IJNSA_ILi8EEESH_EEENS5_IJSH_SC_EEEEEEEvNS4_8identityENS4_23SM90_TMA_LOAD_MULTICASTES1B_vS1C_EENS_8epilogue10collective6detail29Sm90TmaWarpSpecializedAdapterINS1G_15DefaultEpilogueISJ_SK_SK_NS1F_6thread17LinearCombinationISJ_Li1EffLNS1K_9ScaleType4KindE0ELNS_15FloatRoundStyleE2ESJ_EENS1_15EpilogueDefaultEEEEEvvEEEEvNT_6ParamsE,@function
        .size           _ZN7cutlass13device_kernelINS_4gemm6kernel13GemmUniversalIN4cute5tupleIJiiiiEEENS1_10collective13CollectiveMmaINS1_34MainloopSm90TmaGmmaWarpSpecializedILi5ENS5_IJNS4_1CILi2EEENSA_ILi1EEESC_EEENS1_35KernelTmaWarpSpecializedCooperativeEEENS5_IJNSA_ILi256EEENSA_ILi64EEESH_EEENS_10bfloat16_tENS5_IJlSC_lEEESJ_SK_NS4_8TiledMMAINS4_8MMA_AtomIJNS4_4SM904GMMA27MMA_64x64x16_F32BF16BF16_SSILNSO_5MajorE0ELSQ_0ELNSO_7ScaleInE1ELSR_1EEEEEENS4_6LayoutISD_NS5_IJSC_NSA_ILi0EEESV_EEEEENS5_IJNS4_10UnderscoreESY_SY_EEEEENS4_13SM90_TMA_LOADENS4_14ComposedLayoutINS4_7SwizzleILi3ELi4ELi3EEENS4_18smem_ptr_flag_bitsILi16EEENSU_INS5_IJNSA_ILi8EEESH_EEENS5_IJSH_SC_EEEEEEEvNS4_8identityENS4_23SM90_TMA_LOAD_MULTICASTES1B_vS1C_EENS_8epilogue10collective6detail29Sm90TmaWarpSpecializedAdapterINS1G_15DefaultEpilogueISJ_SK_SK_NS1F_6thread17LinearCombinationISJ_Li1EffLNS1K_9ScaleType4KindE0ELNS_15FloatRoundStyleE2ESJ_EENS1_15EpilogueDefaultEEEEEvvEEEEvNT_6ParamsE,(.L_x_199 - _ZN7cutlass13device_kernelINS_4gemm6kernel13GemmUniversalIN4cute5tupleIJiiiiEEENS1_10collective13CollectiveMmaINS1_34MainloopSm90TmaGmmaWarpSpecializedILi5ENS5_IJNS4_1CILi2EEENSA_ILi1EEESC_EEENS1_35KernelTmaWarpSpecializedCooperativeEEENS5_IJNSA_ILi256EEENSA_ILi64EEESH_EEENS_10bfloat16_tENS5_IJlSC_lEEESJ_SK_NS4_8TiledMMAINS4_8MMA_AtomIJNS4_4SM904GMMA27MMA_64x64x16_F32BF16BF16_SSILNSO_5MajorE0ELSQ_0ELNSO_7ScaleInE1ELSR_1EEEEEENS4_6LayoutISD_NS5_IJSC_NSA_ILi0EEESV_EEEEENS5_IJNS4_10UnderscoreESY_SY_EEEEENS4_13SM90_TMA_LOADENS4_14ComposedLayoutINS4_7SwizzleILi3ELi4ELi3EEENS4_18smem_ptr_flag_bitsILi16EEENSU_INS5_IJNSA_ILi8EEESH_EEENS5_IJSH_SC_EEEEEEEvNS4_8identityENS4_23SM90_TMA_LOAD_MULTICASTES1B_vS1C_EENS_8epilogue10collective6detail29Sm90TmaWarpSpecializedAdapterINS1G_15DefaultEpilogueISJ_SK_SK_NS1F_6thread17LinearCombinationISJ_Li1EffLNS1K_9ScaleType4KindE0ELNS_15FloatRoundStyleE2ESJ_EENS1_15EpilogueDefaultEEEEEvvEEEEvNT_6ParamsE)
        .other          _ZN7cutlass13device_kernelINS_4gemm6kernel13GemmUniversalIN4cute5tupleIJiiiiEEENS1_10collective13CollectiveMmaINS1_34MainloopSm90TmaGmmaWarpSpecializedILi5ENS5_IJNS4_1CILi2EEENSA_ILi1EEESC_EEENS1_35KernelTmaWarpSpecializedCooperativeEEENS5_IJNSA_ILi256EEENSA_ILi64EEESH_EEENS_10bfloat16_tENS5_IJlSC_lEEESJ_SK_NS4_8TiledMMAINS4_8MMA_AtomIJNS4_4SM904GMMA27MMA_64x64x16_F32BF16BF16_SSILNSO_5MajorE0ELSQ_0ELNSO_7ScaleInE1ELSR_1EEEEEENS4_6LayoutISD_NS5_IJSC_NSA_ILi0EEESV_EEEEENS5_IJNS4_10UnderscoreESY_SY_EEEEENS4_13SM90_TMA_LOADENS4_14ComposedLayoutINS4_7SwizzleILi3ELi4ELi3EEENS4_18smem_ptr_flag_bitsILi16EEENSU_INS5_IJNSA_ILi8EEESH_EEENS5_IJSH_SC_EEEEEEEvNS4_8identityENS4_23SM90_TMA_LOAD_MULTICASTES1B_vS1C_EENS_8epilogue10collective6detail29Sm90TmaWarpSpecializedAdapterINS1G_15DefaultEpilogueISJ_SK_SK_NS1F_6thread17LinearCombinationISJ_Li1EffLNS1K_9ScaleType4KindE0ELNS_15FloatRoundStyleE2ESJ_EENS1_15EpilogueDefaultEEEEEvvEEEEvNT_6ParamsE,@"STO_CUDA_ENTRY STV_DEFAULT"
_ZN7cutlass13device_kernelINS_4gemm6kernel13GemmUniversalIN4cute5tupleIJiiiiEEENS1_10collective13CollectiveMmaINS1_34MainloopSm90TmaGmmaWarpSpecializedILi5ENS5_IJNS4_1CILi2EEENSA_ILi1EEESC_EEENS1_35KernelTmaWarpSpecializedCooperativeEEENS5_IJNSA_ILi256EEENSA_ILi64EEESH_EEENS_10bfloat16_tENS5_IJlSC_lEEESJ_SK_NS4_8TiledMMAINS4_8MMA_AtomIJNS4_4SM904GMMA27MMA_64x64x16_F32BF16BF16_SSILNSO_5MajorE0ELSQ_0ELNSO_7ScaleInE1ELSR_1EEEEEENS4_6LayoutISD_NS5_IJSC_NSA_ILi0EEESV_EEEEENS5_IJNS4_10UnderscoreESY_SY_EEEEENS4_13SM90_TMA_LOADENS4_14ComposedLayoutINS4_7SwizzleILi3ELi4ELi3EEENS4_18smem_ptr_flag_bitsILi16EEENSU_INS5_IJNSA_ILi8EEESH_EEENS5_IJSH_SC_EEEEEEEvNS4_8identityENS4_23SM90_TMA_LOAD_MULTICASTES1B_vS1C_EENS_8epilogue10collective6detail29Sm90TmaWarpSpecializedAdapterINS1G_15DefaultEpilogueISJ_SK_SK_NS1F_6thread17LinearCombinationISJ_Li1EffLNS1K_9ScaleType4KindE0ELNS_15FloatRoundStyleE2ESJ_EENS1_15EpilogueDefaultEEEEEvvEEEEvNT_6ParamsE:
[----:B------:R-:W0:Y:S01]  /*0000*/  LDC R1, c[0x0][0x28] ;  /* 0x00000a00ff017b82 */ /* 0x000e220000000800 */
[----:B------:R-:W1:Y:S01]  /*0010*/  S2R R18, SR_TID.X ;  /* 0x0000000000127919 */ /* 0x000e620000002100 */
[----:B------:R-:W-:Y:S01]  /*0020*/  ELECT P0, URZ, PT ;  /* 0x00000000003f782f */ /* 0x000fe20003800000 */
[----:B------:R-:W-:Y:S01]  /*0030*/  BSSY B0, `(.L_x_0) ;  /* 0x000000f000007945 */ /* 0x000fe20003800000 */
[--C-:B-1----:R-:W-:Y:S02]  /*0040*/  SHF.R.U32.HI R0, RZ, 0x5, R18.reuse ;  /* 0x00000005ff007819 */ /* 0x102fe40000011612 */
[----:B------:R-:W-:-:S03]  /*0050*/  SHF.R.U32.HI R3, RZ, 0x7, R18 ;  /* 0x00000007ff037819 */ /* 0x000fc60000011612 */
[----:B------:R-:W1:Y:S04]  /*0060*/  SHFL.IDX PT, R2, R0, RZ, 0x1f ;  /* 0x00001fff00027589 */ /* 0x000e6800000e0000 */
[----:B------:R2:W3:Y:S01]  /*0070*/  SHFL.IDX PT, R5, R3, RZ, 0x1f ;  /* 0x00001fff03057589 */ /* 0x0004e200000e0000 */
[----:B-1----:R-:W-:-:S13]  /*0080*/  ISETP.NE.OR P0, PT, R2, RZ, !P0 ;  /* 0x000000ff0200720c */ /* 0x002fda0004705670 */
[----:B0-23--:R-:W-:Y:S05]  /*0090*/  @P0 BRA `(.L_x_1) ;  /* 0x0000000000200947 */ /* 0x00dfea0003800000 */
[----:B------:R-:W-:Y:S02]  /*00a0*/  ULDC.64 UR4, c[0x0][0x198] ;  /* 0x0000660000047ab9 */ /* 0x000fe40000000a00 */
[----:B------:R-:W-:Y:S02]  /*00b0*/  UIADD3 UR6, UP0, UR4, 0xf0, URZ ;  /* 0x000000f004067890 */ /* 0x000fe4000ff1e03f */
[----:B------:R-:W-:Y:S02]  /*00c0*/  UIADD3 UR4, UP1, UR4, 0x1f0, URZ ;  /* 0x000001f004047890 */ /* 0x000fe4000ff3e03f */
[----:B------:R-:W-:Y:S02]  /*00d0*/  UIADD3.X UR7, URZ, UR5, URZ, UP0, !UPT ;  /* 0x000000053f077290 */ /* 0x000fe400087fe43f */
[----:B------:R-:W-:-:S07]  /*00e0*/  UIADD3.X UR5, URZ, UR5, URZ, UP1, !UPT ;  /* 0x000000053f057290 */ /* 0x000fce0008ffe43f */
[----:B------:R0:W-:Y:S02]  /*00f0*/  UTMACCTL.PF [UR6] ;  /* 0x00000000060079b9 */ /* 0x0001e40008040000 */
[----:B------:R0:W-:Y:S02]  /*0100*/  UTMACCTL.PF [UR4] ;  /* 0x00000000040079b9 */ /* 0x0001e40008040000 */
[----:B0-----:R-:W-:Y:S01]  /*0110*/  NOP ;  /* 0x0000000000007918 */ /* 0x001fe20000000000 */
.L_x_1:
[----:B------:R-:W-:Y:S05]  /*0120*/  BSYNC B0 ;  /* 0x0000000000007941 */ /* 0x000fea0003800000 */
.L_x_0:
[----:B------:R-:W0:Y:S02]  /*0130*/  SHFL.IDX PT, R3, R0, RZ, 0x1f ;  /* 0x00001fff00037589 */ /* 0x000e2400000e0000 */
[----:B0-----:R-:W-:-:S13]  /*0140*/  ISETP.NE.AND P0, PT, R3, RZ, PT ;  /* 0x000000ff0300720c */ /* 0x001fda0003f05270 */
[----:B------:R-:W-:Y:S05]  /*0150*/  @P0 BRA `(.L_x_2) ;  /* 0x0000000000600947 */ /* 0x000fea0003800000 */
[----:B------:R-:W0:Y:S01]  /*0160*/  S2UR UR8, SR_CgaCtaId ;  /* 0x00000000000879c3 */ /* 0x000e220000008800 */
[----:B------:R-:W-:Y:S01]  /*0170*/  UMOV UR4, 0x400 ;  /* 0x0000040000047882 */ /* 0x000fe20000000000 */
[----:B------:R-:W-:Y:S01]  /*0180*/  UMOV UR5, 0x1 ;  /* 0x0000000100057882 */ /* 0x000fe20000000000 */
[----:B------:R-:W-:Y:S01]  /*0190*/  UMOV UR6, 0x4 ;  /* 0x0000000400067882 */ /* 0x000fe20000000000 */
[----:B------:R-:W-:Y:S01]  /*01a0*/  ELECT P0, URZ, PT ;  /* 0x00000000003f782f */ /* 0x000fe20003800000 */
[----:B------:R-:W-:-:S04]  /*01b0*/  UIADD3 UR6, -UR6, 0x100000, URZ ;  /* 0x0010000006067890 */ /* 0x000fc8000fffe13f */
[----:B------:R-:W-:Y:S02]  /*01c0*/  USHF.L.U32 UR7, UR6, 0xb, URZ ;  /* 0x0000000b06077899 */ /* 0x000fe4000800063f */
[----:B------:R-:W-:Y:S02]  /*01d0*/  USHF.L.U32 UR6, UR6, 0x1, URZ ;  /* 0x0000000106067899 */ /* 0x000fe4000800063f */
[----:B0-----:R-:W-:Y:S02]  /*01e0*/  ULEA UR8, UR8, UR4, 0x18 ;  /* 0x0000000408087291 */ /* 0x001fe4000f8ec03f */
[----:B------:R-:W-:-:S04]  /*01f0*/  UIADD3 UR4, -UR5, 0x100000, URZ ;  /* 0x0010000005047890 */ /* 0x000fc8000fffe13f */
[----:B------:R-:W-:Y:S02]  /*0200*/  USHF.L.U32 UR5, UR4, 0xb, URZ ;  /* 0x0000000b04057899 */ /* 0x000fe4000800063f */
[----:B------:R-:W-:Y:S01]  /*0210*/  USHF.L.U32 UR4, UR4, 0x1, URZ ;  /* 0x0000000104047899 */ /* 0x000fe2000800063f */
[----:B------:R-:W0:Y:S11]  /*0220*/  FENCE.VIEW.ASYNC.S ;  /* 0x00000000000073c6 */ /* 0x000e360000000000 */
[----:B0-----:R0:W1:Y:S01]  /*0230*/  SYNCS.EXCH.64 URZ, [UR8], UR4 ;  /* 0x00000004083f75b2 */ /* 0x0010620008000100 */
[----:B------:R0:W2:Y:S01]  /*0240*/  SYNCS.EXCH.64 URZ, [UR8+0x28], UR6 ;  /* 0x00002806083f75b2 */ /* 0x0000a20008000100 */
[----:B------:R0:W3:Y:S01]  /*0250*/  SYNCS.EXCH.64 URZ, [UR8+0x8], UR4 ;  /* 0x00000804083f75b2 */ /* 0x0000e20008000100 */
[----:B------:R0:W4:Y:S01]  /*0260*/  SYNCS.EXCH.64 URZ, [UR8+0x30], UR6 ;  /* 0x00003006083f75b2 */ /* 0x0001220008000100 */
[----:B------:R0:W0:Y:S01]  /*0270*/  SYNCS.EXCH.64 URZ, [UR8+0x10], UR4 ;  /* 0x00001004083f75b2 */ /* 0x0000220008000100 */
[----:B------:R0:W0:Y:S01]  /*0280*/  SYNCS.EXCH.64 URZ, [UR8+0x38], UR6 ;  /* 0x00003806083f75b2 */ /* 0x0000220008000100 */
[----:B------:R0:W0:Y:S01]  /*0290*/  SYNCS.EXCH.64 URZ, [UR8+0x18], UR4 ;  /* 0x00001804083f75b2 */ /* 0x0000220008000100 */
[----:B------:R0:W0:Y:S01]  /*02a0*/  SYNCS.EXCH.64 URZ, [UR8+0x40], UR6 ;  /* 0x00004006083f75b2 */ /* 0x0000220008000100 */
[----:B------:R0:W0:Y:S01]  /*02b0*/  SYNCS.EXCH.64 URZ, [UR8+0x20], UR4 ;  /* 0x00002004083f75b2 */ /* 0x0000220008000100 */
[----:B------:R0:W0:Y:S01]  /*02c0*/  SYNCS.EXCH.64 URZ, [UR8+0x48], UR6 ;  /* 0x00004806083f75b2 */ /* 0x0000220008000100 */
[----:B------:R-:W-:Y:S01]  /*02d0*/  NOP ;  /* 0x0000000000007918 */ /* 0x000fe20000000000 */
.L_x_2:
[----:B------:R-:W-:Y:S01]  /*02e0*/  SHF.R.S32.HI R7, RZ, 0x1f, R18 ;  /* 0x0000001fff077819 */ /* 0x000fe20000011412 */
[----:B------:R-:W5:Y:S01]  /*02f0*/  SHFL.IDX PT, R0, R0, RZ, 0x1f ;  /* 0x00001fff00007589 */ /* 0x000f6200000e0000 */
[----:B0-----:R-:W0:Y:S01]  /*0300*/  S2UR UR8, SR_CTAID.X ;  /* 0x00000000000879c3 */ /* 0x001e220000002500 */
[----:B------:R-:W-:Y:S02]  /*0310*/  ELECT P0, URZ, PT ;  /* 0x00000000003f782f */ /* 0x000fe40003800000 */
[----:B------:R-:W-:Y:S01]  /*0320*/  LEA.HI R7, R7, R18, RZ, 0x7 ;  /* 0x0000001207077211 */ /* 0x000fe200078f38ff */
[----:B------:R-:W1:Y:S01]  /*0330*/  S2R R4, SR_CTAID.Y ;  /* 0x0000000000047919 */ /* 0x000e620000002600 */
[----:B------:R-:W-:Y:S01]  /*0340*/  SHF.R.S32.HI R8, RZ, 0x1f, R3 ;  /* 0x0000001fff087819 */ /* 0x000fe20000011403 */
[----:B------:R-:W-:Y:S01]  /*0350*/  ULDC UR4, c[0x0][0x150] ;  /* 0x0000540000047ab9 */ /* 0x000fe20000000800 */
[----:B------:R-:W-:Y:S01]  /*0360*/  LOP3.LUT R7, R7, 0xffffff80, RZ, 0xc0, !PT ;  /* 0xffffff8007077812 */ /* 0x000fe200078ec0ff */
[----:B------:R-:W-:Y:S01]  /*0370*/  NOP ;  /* 0x0000000000007918 */ /* 0x000fe20000000000 */
[----:B------:R-:W-:Y:S01]  /*0380*/  LEA.HI R8, R8, R3, RZ, 0x2 ;  /* 0x0000000308087211 */ /* 0x000fe200078f10ff */
[----:B------:R-:W2:Y:S01]  /*0390*/  LDC R10, c[0x0][0x144] ;  /* 0x00005100ff0a7b82 */ /* 0x000ea20000000800 */
[----:B------:R-:W-:Y:S01]  /*03a0*/  NOP ;  /* 0x0000000000007918 */ /* 0x000fe20000000000 */
[----:B------:R-:W-:Y:S01]  /*03b0*/  IMAD.IADD R6, R18, 0x1, -R7 ;  /* 0x0000000112067824 */ /* 0x000fe200078e0a07 */
[----:B------:R-:W-:Y:S01]  /*03c0*/  LOP3.LUT R8, R8, 0x3ffffffc, RZ, 0xc0, !PT ;  /* 0x3ffffffc08087812 */ /* 0x000fe200078ec0ff */
[----:B------:R-:W-:Y:S01]  /*03d0*/  IMAD.MOV.U32 R23, RZ, RZ, 0x1 ;  /* 0x00000001ff177424 */ /* 0x000fe200078e00ff */
[----:B------:R-:W-:-:S02]  /*03e0*/  ISETP.NE.AND P3, PT, R5, RZ, PT ;  /* 0x000000ff0500720c */ /* 0x000fc40003f65270 */
[----:B------:R-:W-:Y:S01]  /*03f0*/  SHF.R.S32.HI R7, RZ, 0x1f, R6 ;  /* 0x0000001fff077819 */ /* 0x000fe20000011406 */
[----:B------:R-:W-:Y:S01]  /*0400*/  IMAD.IADD R8, R3, 0x1, -R8 ;  /* 0x0000000103087824 */ /* 0x000fe200078e0a08 */
[----:B------:R-:W3:Y:S02]  /*0410*/  LDC R13, c[0x0][0x140] ;  /* 0x00005000ff0d7b82 */ /* 0x000ee40000000800 */
[----:B------:R-:W-:Y:S02]  /*0420*/  LEA.HI R7, R7, R6, RZ, 0x3 ;  /* 0x0000000607077211 */ /* 0x000fe400078f18ff */
[----:B-----5:R-:W-:Y:S02]  /*0430*/  ISETP.NE.OR P0, PT, R0, RZ, !P0 ;  /* 0x000000ff0000720c */ /* 0x020fe40004705670 */
[--C-:B------:R-:W-:Y:S02]  /*0440*/  SHF.R.S32.HI R0, RZ, 0x3, R7.reuse ;  /* 0x00000003ff007819 */ /* 0x100fe40000011407 */
[----:B------:R-:W-:-:S02]  /*0450*/  SHF.R.S32.HI R7, RZ, 0x1f, R7 ;  /* 0x0000001fff077819 */ /* 0x000fc40000011407 */
[----:B0-----:R-:W-:Y:S02]  /*0460*/  I2FP.F32.U32 R9, UR8 ;  /* 0x0000000800097c45 */ /* 0x001fe40008201000 */
[----:B------:R-:W-:-:S03]  /*0470*/  LEA.HI R7, R7, R0, RZ, 0x2 ;  /* 0x0000000007077211 */ /* 0x000fc600078f10ff */
[----:B------:R-:W-:Y:S01]  /*0480*/  FMUL R9, R9, UR4 ;  /* 0x0000000409097c20 */ /* 0x000fe20008400000 */
[----:B------:R-:W-:Y:S01]  /*0490*/  LOP3.LUT R7, R7, 0xfffffffc, RZ, 0xc0, !PT ;  /* 0xfffffffc07077812 */ /* 0x000fe200078ec0ff */
[----:B------:R-:W-:Y:S01]  /*04a0*/  VOTEU.ALL UP0, P0 ;  /* 0x00000000003f7886 */ /* 0x000fe20000000000 */
[----:B-1----:R-:W-:Y:S01]  /*04b0*/  I2FP.F32.U32 R3, R4 ;  /* 0x0000000400037245 */ /* 0x002fe20000201000 */
[----:B------:R-:W-:Y:S01]  /*04c0*/  ULDC UR4, c[0x0][0x154] ;  /* 0x0000550000047ab9 */ /* 0x000fe20000000800 */
[----:B------:R-:W-:Y:S01]  /*04d0*/  VOTEU.ALL UP1, P0 ;  /* 0x00000000003f7886 */ /* 0x000fe20000020000 */
[----:B------:R-:W0:Y:S01]  /*04e0*/  F2I.U32.TRUNC.NTZ R9, R9 ;  /* 0x0000000900097305 */ /* 0x000e22000020f000 */
[----:B------:R-:W-:Y:S01]  /*04f0*/  IMAD.IADD R7, R0, 0x1, -R7 ;  /* 0x0000000100077824 */ /* 0x000fe200078e0a07 */
[----:B------:R-:W1:Y:S01]  /*0500*/  @!UP0 S2UR UR7, SR_CgaCtaId ;  /* 0x00000000000789c3 */ /* 0x000e620000008800 */
[----:B------:R-:W-:Y:S01]  /*0510*/  FMUL R12, R3, UR4 ;  /* 0x00000004030c7c20 */ /* 0x000fe20008400000 */
[----:B------:R-:W-:Y:S01]  /*0520*/  UMOV UR4, 0x20 ;  /* 0x0000002000047882 */ /* 0x000fe20000000000 */
[----:B------:R-:W-:Y:S01]  /*0530*/  IMAD R8, R8, 0x4, R7 ;  /* 0x0000000408087824 */ /* 0x000fe200078e0207 */
[----:B------:R-:W-:Y:S01]  /*0540*/  @!UP0 UMOV UR6, 0x400 ;  /* 0x0000040000068882 */ /* 0x000fe20000000000 */
[----:B------:R-:W-:-:S04]  /*0550*/  @!UP0 UIADD3 UR4, -UR4, 0x100000, URZ ;  /* 0x0010000004048890 */ /* 0x000fc8000fffe13f */
[----:B------:R-:W-:Y:S02]  /*0560*/  @!UP0 USHF.L.U32 UR5, UR4, 0xb, URZ ;  /* 0x0000000b04058899 */ /* 0x000fe4000800063f */
[----:B------:R-:W-:Y:S01]  /*0570*/  @!UP0 USHF.L.U32 UR4, UR4, 0x1, URZ ;  /* 0x0000000104048899 */ /* 0x000fe2000800063f */
[----:B---3--:R-:W-:Y:S01]  /*0580*/  ISETP.EQ.U32.AND P2, PT, R13, 0x1, PT ;  /* 0x000000010d00780c */ /* 0x008fe20003f42070 */
[----:B------:R-:W3:Y:S01]  /*0590*/  F2I.U32.TRUNC.NTZ R12, R12 ;  /* 0x0000000c000c7305 */ /* 0x000ee2000020f000 */
[----:B------:R-:W-:Y:S01]  /*05a0*/  LEA.HI R0, R8, R8, RZ, 0x1 ;  /* 0x0000000808007211 */ /* 0x000fe200078f08ff */
[----:B------:R-:W5:Y:S03]  /*05b0*/  LDC R7, c[0x0][0x148] ;  /* 0x00005200ff077b82 */ /* 0x000f660000000800 */
[----:B------:R-:W-:Y:S01]  /*05c0*/  LOP3.LUT R11, R0, 0xfffffffe, RZ, 0xc0, !PT ;  /* 0xfffffffe000b7812 */ /* 0x000fe200078ec0ff */
[----:B0-----:R-:W-:Y:S01]  /*05d0*/  IMAD.MOV R15, RZ, RZ, -R9 ;  /* 0x000000ffff0f7224 */ /* 0x001fe200078e0a09 */
[----:B------:R-:W-:-:S03]  /*05e0*/  SHF.R.S32.HI R9, RZ, 0x1f, R2 ;  /* 0x0000001fff097819 */ /* 0x000fc60000011402 */
[----:B--2---:R-:W-:Y:S01]  /*05f0*/  IMAD R3, R10, R15, UR8 ;  /* 0x000000080a037e24 */ /* 0x004fe2000f8e020f */
[----:B------:R-:W-:Y:S01]  /*0600*/  LEA.HI R9, R9, R2, RZ, 0x2 ;  /* 0x0000000209097211 */ /* 0x000fe200078f10ff */
[C---:B------:R-:W-:Y:S02]  /*0610*/  IMAD.IADD R0, R8.reuse, 0x1, -R11 ;  /* 0x0000000108007824 */ /* 0x040fe400078e0a0b */
[----:B------:R-:W-:Y:S01]  /*0620*/  IMAD.SHL.U32 R11, R8, 0x4, RZ ;  /* 0x00000004080b7824 */ /* 0x000fe200078e00ff */
[----:B------:R-:W-:Y:S01]  /*0630*/  LOP3.LUT R9, R9, 0xfffffffc, RZ, 0xc0, !PT ;  /* 0xfffffffc09097812 */ /* 0x000fe200078ec0ff */
[----:B---3--:R-:W-:Y:S01]  /*0640*/  IMAD.MOV R24, RZ, RZ, -R12 ;  /* 0x000000ffff187224 */ /* 0x008fe200078e0a0c */
[----:B------:R-:W-:Y:S01]  /*0650*/  ISETP.NE.AND P4, PT, R0, R3, PT ;  /* 0x000000030000720c */ /* 0x000fe20003f85270 */
[----:B-1----:R-:W-:Y:S01]  /*0660*/  @!UP0 ULEA UR6, UR7, UR6, 0x18 ;  /* 0x0000000607068291 */ /* 0x002fe2000f8ec03f */
[----:B------:R-:W-:Y:S01]  /*0670*/  LOP3.LUT R22, R8, 0xc, R11, 0x78, !PT ;  /* 0x0000000c08167812 */ /* 0x000fe200078e780b */
[----:B------:R-:W-:Y:S01]  /*0680*/  IMAD.IADD R0, R2, 0x1, -R9 ;  /* 0x0000000102007824 */ /* 0x000fe200078e0a09 */
[----:B------:R-:W-:Y:S01]  /*0690*/  VOTEU.ALL UP0, P0 ;  /* 0x00000000003f7886 */ /* 0x000fe20000000000 */
[----:B------:R-:W-:Y:S01]  /*06a0*/  LOP3.LUT P0, RZ, R6, 0x7, RZ, 0xc0, !PT ;  /* 0x0000000706ff7812 */ /* 0x000fe2000780c0ff */
[----:B------:R-:W-:-:S02]  /*06b0*/  VIADD R6, R5, 0xffffffff ;  /* 0xffffffff05067836 */ /* 0x000fc40000000000 */
[----:B------:R-:W-:Y:S01]  /*06c0*/  ISETP.NE.AND P1, PT, R0, 0x3, PT ;  /* 0x000000030000780c */ /* 0x000fe20003f25270 */
[----:B-----5:R-:W-:Y:S01]  /*06d0*/  IMAD R9, R7, R24, R4 ;  /* 0x0000001807097224 */ /* 0x020fe200078e0204 */
[----:B------:R-:W-:Y:S02]  /*06e0*/  ISETP.LT.U32.AND P0, PT, R22, 0x2, !P0 ;  /* 0x000000021600780c */ /* 0x000fe40004701070 */
[----:B------:R-:W-:Y:S01]  /*06f0*/  ISETP.EQ.OR P1, PT, R0, RZ, !P1 ;  /* 0x000000ff0000720c */ /* 0x000fe20004f22670 */
[----:B------:R-:W0:Y:S02]  /*0700*/  FENCE.VIEW.ASYNC.S ;  /* 0x00000000000073c6 */ /* 0x000e240000000000 */
[----:B0-----:R0:W1:Y:S01]  /*0710*/  @!UP0 SYNCS.EXCH.64 URZ, [UR6+0x60], UR4 ;  /* 0x00006004063f85b2 */ /* 0x0010620008000100 */
[----:B------:R-:W-:Y:S02]  /*0720*/  @P4 LEA.HI R2, R22, R22, RZ, 0x1 ;  /* 0x0000001616024211 */ /* 0x000fe400078f08ff */
[----:B------:R-:W-:-:S02]  /*0730*/  ISETP.EQ.AND P1, PT, R5, RZ, P1 ;  /* 0x000000ff0500720c */ /* 0x000fc40000f22270 */
[----:B------:R-:W-:Y:S02]  /*0740*/  @P4 SHF.R.S32.HI R2, RZ, 0x1, R2 ;  /* 0x00000001ff024819 */ /* 0x000fe40000011402 */
[----:B------:R-:W-:Y:S02]  /*0750*/  ISETP.GE.U32.AND P6, PT, R6, 0x2, PT ;  /* 0x000000020600780c */ /* 0x000fe40003fc6070 */
[----:B------:R-:W-:Y:S02]  /*0760*/  @P4 ISETP.NE.AND P5, PT, R2, R9, PT ;  /* 0x000000090200420c */ /* 0x000fe40003fa5270 */
[----:B------:R-:W-:Y:S02]  /*0770*/  SEL R2, RZ, 0x1, !P0 ;  /* 0x00000001ff027807 */ /* 0x000fe40004000000 */
[----:B------:R-:W-:Y:S02]  /*0780*/  @P4 SEL R23, RZ, 0x1, P5 ;  /* 0x00000001ff174807 */ /* 0x000fe40002800000 */
[----:B------:R-:W-:Y:S01]  /*0790*/  SEL R19, RZ, 0x1, !P1 ;  /* 0x00000001ff137807 */ /* 0x000fe20004800000 */
[----:B------:R0:W2:Y:S01]  /*07a0*/  @!UP1 SYNCS.EXCH.64 URZ, [UR6+0x68], UR4 ;  /* 0x00006804063f95b2 */ /* 0x0000a20008000100 */
[----:B------:R-:W-:Y:S01]  /*07b0*/  LOP3.LUT R23, R23, R2, RZ, 0xc0, !PT ;  /* 0x0000000217177212 */ /* 0x000fe200078ec0ff */
[----:B------:R-:W-:Y:S01]  /*07c0*/  NOP ;  /* 0x0000000000007918 */ /* 0x000fe20000000000 */
[----:B------:R-:W-:Y:S01]  /*07d0*/  SEL R19, R19, 0x2, P6 ;  /* 0x0000000213137807 */ /* 0x000fe20003000000 */
[----:B------:R-:W-:Y:S06]  /*07e0*/  @!P2 BRA `(.L_x_3) ;  /* 0x000000000008a947 */ /* 0x000fec0003800000 */
[----:B-12-4-:R-:W-:Y:S01]  /*07f0*/  UCGABAR_ARV ;  /* 0x00000000000079c7 */ /* 0x016fe20008000000 */
[----:B------:R-:W-:Y:S05]  /*0800*/  BRA `(.L_x_4) ;  /* 0x0000000000047947 */ /* 0x000fea0003800000 */
.L_x_3:
[----:B-12-4-:R-:W-:Y:S01]  /*0810*/  NOP ;  /* 0x0000000000007918 */ /* 0x016fe20000000000 */
.L_x_4:
[----:B------:R-:W1:Y:S01]  /*0820*/  LDC R2, c[0x0][0x65c] ;  /* 0x00019700ff027b82 */ /* 0x000e620000000800 */
[----:B------:R-:W-:Y:S01]  /*0830*/  LOP3.LUT R5, R5, 0xfffff7ff, RZ, 0xc0, !PT ;  /* 0xfffff7ff05057812 */ /* 0x000fe200078ec0ff */
[----:B------:R-:W-:Y:S02]  /*0840*/  IMAD.U32 R8, RZ, RZ, UR8 ;  /* 0x00000008ff087e24 */ /* 0x000fe4000f8e00ff */
[----:B------:R-:W-:Y:S01]  /*0850*/  IMAD.MOV.U32 R9, RZ, RZ, RZ ;  /* 0x000000ffff097224 */ /* 0x000fe200078e00ff */
[----:B-1----:R-:W-:-:S13]  /*0860*/  ISETP.NE.AND P1, PT, R2, 0x1, PT ;  /* 0x000000010200780c */ /* 0x002fda0003f25270 */
[----:B------:R-:W1:Y:S01]  /*0870*/  @P1 LDC R17, c[0x0][0x10] ;  /* 0x00000400ff111b82 */ /* 0x000e620000000800 */
[----:B------:R-:W-:Y:S01]  /*0880*/  @P1 LOP3.LUT R5, R5, 0x800, RZ, 0xfc, !PT ;  /* 0x0000080005051812 */ /* 0x000fe200078efcff */
[----:B------:R-:W-:Y:S02]  /*0890*/  @P1 IMAD.MOV.U32 R5, RZ, RZ, RZ ;  /* 0x000000ffff051224 */ /* 0x000fe400078e00ff */
[----:B------:R-:W-:-:S04]  /*08a0*/  @P1 IMAD.MOV.U32 R13, RZ, RZ, RZ ;  /* 0x000000ffff0d1224 */ /* 0x000fc800078e00ff */
[----:B------:R-:W2:Y:S01]  /*08b0*/  @!P1 LDC R11, c[0x0][0xc] ;  /* 0x00000300ff0b9b82 */ /* 0x000ea20000000800 */
[----:B-1----:R-:W-:-:S04]  /*08c0*/  @P1 IMAD.WIDE.U32 R16, R17, UR8, R4 ;  /* 0x0000000811101c25 */ /* 0x002fc8000f8e0004 */
[----:B------:R-:W-:Y:S02]  /*08d0*/  @P1 IMAD.IADD R17, R17, 0x1, R13 ;  /* 0x0000000111111824 */ /* 0x000fe400078e020d */
[----:B--2---:R-:W-:-:S04]  /*08e0*/  @!P1 IMAD.WIDE.U32 R8, R4, R11, R8 ;  /* 0x0000000b04089225 */ /* 0x004fc800078e0008 */
[----:B------:R-:W-:Y:S02]  /*08f0*/  @!P1 IMAD.MOV.U32 R16, RZ, RZ, R8 ;  /* 0x000000ffff109224 */ /* 0x000fe400078e0008 */
[----:B------:R-:W-:Y:S01]  /*0900*/  @!P1 IMAD.MOV.U32 R17, RZ, RZ, R9 ;  /* 0x000000ffff119224 */ /* 0x000fe200078e0009 */
[----:B------:R-:W-:Y:S06]  /*0910*/  @!P2 BRA `(.L_x_5) ;  /* 0x00000000000ca947 */ /* 0x000fec0003800000 */
[----:B------:R-:W-:Y:S01]  /*0920*/  UCGABAR_WAIT ;  /* 0x0000000000007dc7 */ /* 0x000fe20008000000 */
[----:B------:R-:W-:Y:S01]  /*0930*/  CCTL.IVALL ;  /* 0x00000000ff00798f */ /* 0x000fe20002000000 */
[----:B------:R-:W-:Y:S05]  /*0940*/  BRA `(.L_x_6) ;  /* 0x0000000000047947 */ /* 0x000fea0003800000 */
.L_x_5:
[----:B------:R-:W-:Y:S06]  /*0950*/  BAR.SYNC.DEFER_BLOCKING 0x0 ;  /* 0x0000000000007b1d */ /* 0x000fec0000010000 */
.L_x_6:
[----:B------:R-:W-:Y:S05]  /*0960*/  @!P3 BRA `(.L_x_7) ;  /* 0x0000006c00b0b947 */ /* 0x000fea0003800000 */
[----:B------:R-:W-:-:S13]  /*0970*/  ISETP.GT.U32.AND P0, PT, R6, 0x1, PT ;  /* 0x000000010600780c */ /* 0x000fda0003f04070 */
[----:B0-----:R-:W-:Y:S05]  /*0980*/  @P0 EXIT ;  /* 0x000000000000094d */ /* 0x001fea0003800000 */
[----:B------:R-:W-:Y:S01]  /*0990*/  ULDC.64 UR4, c[0x0][0x650] ;  /* 0x0001940000047ab9 */ /* 0x000fe20000000a00 */
[----:B------:R-:W-:Y:S01]  /*09a0*/  PRMT R0, RZ, 0x7610, R0 ;  /* 0x00007610ff007816 */ /* 0x000fe20000000000 */
[----:B------:R-:W-:Y:S01]  /*09b0*/  IMAD.MOV.U32 R96, RZ, RZ, -0x1 ;  /* 0xffffffffff607424 */ /* 0x000fe200078e00ff */
[----:B------:R-:W-:Y:S01]  /*09c0*/  ISETP.GE.U32.AND P0, PT, R16, UR4, PT ;  /* 0x0000000410007c0c */ /* 0x000fe2000bf06070 */
[----:B------:R-:W-:Y:S02]  /*09d0*/  IMAD.MOV.U32 R92, RZ, RZ, -0x1 ;  /* 0xffffffffff5c7424 */ /* 0x000fe400078e00ff */
[----:B------:R-:W-:Y:S01]  /*09e0*/  IMAD.MOV.U32 R89, RZ, RZ, -0x1 ;  /* 0xffffffffff597424 */ /* 0x000fe200078e00ff */
[----:B------:R-:W-:-:S13]  /*09f0*/  ISETP.GE.U32.AND.EX P0, PT, R17, UR5, PT, P0 ;  /* 0x0000000511007c0c */ /* 0x000fda000bf06100 */
[----:B------:R-:W-:Y:S05]  /*0a00*/  @P0 BRA `(.L_x_8) ;  /* 0x0000000400280947 */ /* 0x000fea0003800000 */
[----:B------:R-:W0:Y:S01]  /*0a10*/  LDC.64 R20, c[0x0][0x628] ;  /* 0x00018a00ff147b82 */ /* 0x000e220000000a00 */
[----:B------:R-:W-:Y:S02]  /*0a20*/  IMAD.MOV.U32 R8, RZ, RZ, R16 ;  /* 0x000000ffff087224 */ /* 0x000fe400078e0010 */
[----:B------:R-:W-:-:S05]  /*0a30*/  IMAD.MOV.U32 R9, RZ, RZ, R17 ;  /* 0x000000ffff097224 */ /* 0x000fca00078e0011 */
[----:B------:R-:W1:Y:S08]  /*0a40*/  LDC R0, c[0x0][0x630] ;  /* 0x00018c00ff007b82 */ /* 0x000e700000000800 */
[----:B------:R-:W2:Y:S01]  /*0a50*/  LDC.64 R26, c[0x0][0x620] ;  /* 0x00018800ff1a7b82 */ /* 0x000ea20000000a00 */
[----:B0-----:R-:W-:-:S04]  /*0a60*/  ISETP.NE.U32.AND P0, PT, R20, RZ, PT ;  /* 0x000000ff1400720c */ /* 0x001fc80003f05070 */
[----:B------:R-:W-:-:S13]  /*0a70*/  ISETP.NE.AND.EX P0, PT, R21, RZ, PT, P0 ;  /* 0x000000ff1500720c */ /* 0x000fda0003f05300 */
[----:B-12---:R-:W-:Y:S05]  /*0a80*/  @!P0 BRA `(.L_x_9) ;  /* 0x0000000000288947 */ /* 0x006fea0003800000 */
[----:B------:R-:W0:Y:S02]  /*0a90*/  LDC R13, c[0x0][0x634] ;  /* 0x00018d00ff0d7b82 */ /* 0x000e240000000800 */
[----:B0-----:R-:W-:-:S05]  /*0aa0*/  IADD3 R13, P0, R16, R13, RZ ;  /* 0x0000000d100d7210 */ /* 0x001fca0007f1e0ff */
[----:B------:R-:W-:-:S04]  /*0ab0*/  IMAD.X R15, RZ, RZ, R17, P0 ;  /* 0x000000ffff0f7224 */ /* 0x000fc800000e0611 */
[----:B------:R-:W-:-:S04]  /*0ac0*/  IMAD.WIDE.U32 R8, R15, R20, RZ ;  /* 0x000000140f087225 */ /* 0x000fc800078e00ff */
[----:B------:R-:W-:-:S04]  /*0ad0*/  IMAD.WIDE.U32 R10, P0, R13, R21, R8 ;  /* 0x000000150d0a7225 */ /* 0x000fc80007800008 */
[----:B------:R-:W-:-:S04]  /*0ae0*/  IMAD.WIDE.U32 R8, R13, R20, RZ ;  /* 0x000000140d087225 */ /* 0x000fc800078e00ff */
[----:B------:R-:W-:Y:S01]  /*0af0*/  IMAD.X R13, RZ, RZ, RZ, P0 ;  /* 0x000000ffff0d7224 */ /* 0x000fe200000e06ff */
[----:B------:R-:W-:Y:S01]  /*0b00*/  IADD3 RZ, P0, R9, R10, RZ ;  /* 0x0000000a09ff7210 */ /* 0x000fe20007f1e0ff */
[----:B------:R-:W-:-:S04]  /*0b10*/  IMAD.MOV.U32 R12, RZ, RZ, R11 ;  /* 0x000000ffff0c7224 */ /* 0x000fc800078e000b */
[----:B------:R-:W-:-:S08]  /*0b20*/  IMAD.WIDE.U32.X R8, R15, R21, R12, P0 ;  /* 0x000000150f087225 */ /* 0x000fd000000e040c */
.L_x_9:
[----:B------:R-:W0:Y:S01]  /*0b30*/  LDC.64 R20, c[0x0][0x640] ;  /* 0x00019000ff147b82 */ /* 0x000e220000000a00 */
[--C-:B------:R-:W-:Y:S01]  /*0b40*/  SHF.R.U64 R89, R8, R0, R9.reuse ;  /* 0x0000000008597219 */ /* 0x100fe20000001209 */
[----:B------:R-:W-:Y:S01]  /*0b50*/  IMAD R28, R7, R24, R4 ;  /* 0x00000018071c7224 */ /* 0x000fe200078e0204 */
[----:B------:R-:W-:Y:S01]  /*0b60*/  SHF.R.U32.HI R0, RZ, R0, R9 ;  /* 0x00000000ff007219 */ /* 0x000fe20000011609 */
[----:B------:R-:W-:Y:S01]  /*0b70*/  IMAD.MOV.U32 R25, RZ, RZ, 0x1 ;  /* 0x00000001ff197424 */ /* 0x000fe200078e00ff */
[----:B------:R-:W-:-:S03]  /*0b80*/  IADD3 R5, P0, RZ, -R89, RZ ;  /* 0x80000059ff057210 */ /* 0x000fc60007f1e0ff */
[----:B------:R-:W1:Y:S02]  /*0b90*/  LDC R6, c[0x0][0x618] ;  /* 0x00018600ff067b82 */ /* 0x000e640000000800 */
[----:B------:R-:W-:-:S04]  /*0ba0*/  IMAD.X R9, RZ, RZ, ~R0, P0 ;  /* 0x000000ffff097224 */ /* 0x000fc800000e0e00 */
[-C--:B------:R-:W-:Y:S02]  /*0bb0*/  IMAD R0, R9, R26.reuse, RZ ;  /* 0x0000001a09007224 */ /* 0x080fe400078e02ff */
[----:B------:R-:W2:Y:S01]  /*0bc0*/  LDC R11, c[0x0][0x608] ;  /* 0x00018200ff0b7b82 */ /* 0x000ea20000000800 */
[----:B------:R-:W-:-:S04]  /*0bd0*/  IMAD.WIDE.U32 R8, R5, R26, R16 ;  /* 0x0000001a05087225 */ /* 0x000fc800078e0010 */
[----:B------:R-:W-:-:S03]  /*0be0*/  IMAD R5, R5, R27, R0 ;  /* 0x0000001b05057224 */ /* 0x000fc600078e0200 */
[----:B------:R-:W3:Y:S01]  /*0bf0*/  LDC R12, c[0x0][0x658] ;  /* 0x00019600ff0c7b82 */ /* 0x000ee20000000800 */
[----:B0-----:R-:W-:Y:S01]  /*0c00*/  ISETP.NE.U32.AND P0, PT, R20, RZ, PT ;  /* 0x000000ff1400720c */ /* 0x001fe20003f05070 */
[----:B------:R-:W-:Y:S02]  /*0c10*/  IMAD.IADD R5, R9, 0x1, R5 ;  /* 0x0000000109057824 */ /* 0x000fe400078e0205 */
[----:B------:R-:W-:Y:S01]  /*0c20*/  IMAD.MOV.U32 R9, RZ, RZ, -0x1 ;  /* 0xffffffffff097424 */ /* 0x000fe200078e00ff */
[----:B------:R-:W-:-:S03]  /*0c30*/  ISETP.NE.AND.EX P0, PT, R21, RZ, PT, P0 ;  /* 0x000000ff1500720c */ /* 0x000fc60003f05300 */
[----:B------:R-:W0:Y:S01]  /*0c40*/  LDC R15, c[0x0][0x600] ;  /* 0x00018000ff0f7b82 */ /* 0x000e220000000800 */
[-CC-:B-1----:R-:W-:Y:S02]  /*0c50*/  SHF.R.U64 R13, R8, R6.reuse, R5.reuse ;  /* 0x00000006080d7219 */ /* 0x182fe40000001205 */
[----:B------:R-:W-:-:S05]  /*0c60*/  SHF.R.U32.HI R0, RZ, R6, R5 ;  /* 0x00000006ff007219 */ /* 0x000fca0000011605 */
[----:B------:R-:W1:Y:S01]  /*0c70*/  LDC R14, c[0x0][0x648] ;  /* 0x00019200ff0e7b82 */ /* 0x000e620000000800 */
[-CC-:B--2---:R-:W-:Y:S02]  /*0c80*/  SHF.R.U64 R29, R13, R11.reuse, R0.reuse ;  /* 0x0000000b0d1d7219 */ /* 0x184fe40000001200 */
[----:B------:R-:W-:-:S05]  /*0c90*/  SHF.R.U32.HI R5, RZ, R11, R0 ;  /* 0x0000000bff057219 */ /* 0x000fca0000011600 */
[----:B------:R-:W2:Y:S01]  /*0ca0*/  LDC R26, c[0x0][0x638] ;  /* 0x00018e00ff1a7b82 */ /* 0x000ea20000000800 */
[-CC-:B---3--:R-:W-:Y:S02]  /*0cb0*/  SHF.R.U64 R24, R29, R12.reuse, R5.reuse ;  /* 0x0000000c1d187219 */ /* 0x188fe40000001205 */
[-C--:B------:R-:W-:Y:S02]  /*0cc0*/  SHF.L.U32 R0, R9, R12.reuse, RZ ;  /* 0x0000000c09007219 */ /* 0x080fe400000006ff */
[----:B------:R-:W-:Y:S01]  /*0cd0*/  SHF.R.U32.HI R5, RZ, R12, R5 ;  /* 0x0000000cff057219 */ /* 0x000fe20000011605 */
[----:B------:R-:W-:Y:S01]  /*0ce0*/  IMAD.MOV.U32 R4, RZ, RZ, R24 ;  /* 0x000000ffff047224 */ /* 0x000fe200078e0018 */
[----:B------:R-:W-:Y:S01]  /*0cf0*/  LOP3.LUT R10, RZ, R0, RZ, 0x33, !PT ;  /* 0x00000000ff0a7212 */ /* 0x000fe200078e33ff */
[----:B------:R-:W3:Y:S01]  /*0d00*/  LDC R27, c[0x0][0x610] ;  /* 0x00018400ff1b7b82 */ /* 0x000ee20000000800 */
[----:B------:R-:W-:Y:S05]  /*0d10*/  @!P0 BRA `(.L_x_10) ;  /* 0x0000000000288947 */ /* 0x000fea0003800000 */
[----:B------:R-:W4:Y:S02]  /*0d20*/  LDC R9, c[0x0][0x64c] ;  /* 0x00019300ff097b82 */ /* 0x000f240000000800 */
[----:B----4-:R-:W-:-:S05]  /*0d30*/  IADD3 R9, P0, R24, R9, RZ ;  /* 0x0000000918097210 */ /* 0x010fca0007f1e0ff */
        /* <DEDUP_REMOVED lines=8> */
.L_x_10:
[----:B-1----:R-:W-:Y:S01]  /*0dc0*/  SHF.R.U64 R4, R4, R14, R5 ;  /* 0x0000000e04047219 */ /* 0x002fe20000001205 */
[----:B0-----:R-:W-:Y:S01]  /*0dd0*/  VIADD R6, R15, 0xffffffff ;  /* 0xffffffff0f067836 */ /* 0x001fe20000000000 */
[----:B------:R-:W-:Y:S02]  /*0de0*/  SHF.L.U32 R0, R25, R12, RZ ;  /* 0x0000000c19007219 */ /* 0x000fe400000006ff */
[----:B------:R-:W-:Y:S01]  /*0df0*/  LOP3.LUT R5, R29, R10, RZ, 0xc0, !PT ;  /* 0x0000000a1d057212 */ /* 0x000fe200078ec0ff */
[----:B------:R-:W-:Y:S01]  /*0e00*/  IMAD.MOV R7, RZ, RZ, -R4 ;  /* 0x000000ffff077224 */ /* 0x000fe200078e0a04 */
[----:B------:R-:W-:Y:S02]  /*0e10*/  SEL R3, R3, R28, !P1 ;  /* 0x0000001c03037207 */ /* 0x000fe40004800000 */
[----:B------:R-:W-:Y:S01]  /*0e20*/  LOP3.LUT R6, R13, R6, RZ, 0xc0, !PT ;  /* 0x000000060d067212 */ /* 0x000fe200078ec0ff */
[----:B------:R-:W-:Y:S02]  /*0e30*/  IMAD R4, R0, R4, R5 ;  /* 0x0000000400047224 */ /* 0x000fe400078e0205 */
[----:B--2---:R-:W-:-:S02]  /*0e40*/  IMAD R0, R7, R26, R24 ;  /* 0x0000001a07007224 */ /* 0x004fc400078e0218 */
[----:B---3--:R-:W-:Y:S02]  /*0e50*/  IMAD R3, R4, R27, R3 ;  /* 0x0000001b04037224 */ /* 0x008fe400078e0203 */
[----:B------:R-:W-:Y:S02]  /*0e60*/  IMAD R96, R0, R15, R6 ;  /* 0x0000000f00607224 */ /* 0x000fe400078e0206 */
[----:B------:R-:W-:-:S03]  /*0e70*/  IMAD.MOV.U32 R4, RZ, RZ, 0x1 ;  /* 0x00000001ff047424 */ /* 0x000fc600078e00ff */
[----:B------:R-:W-:Y:S02]  /*0e80*/  SEL R92, R96, R3, !P1 ;  /* 0x00000003605c7207 */ /* 0x000fe40004800000 */
[----:B------:R-:W-:Y:S02]  /*0e90*/  PRMT R0, R4, 0x7610, R0 ;  /* 0x0000761004007816 */ /* 0x000fe40000000000 */
[----:B------:R-:W-:-:S07]  /*0ea0*/  SEL R96, R3, R96, !P1 ;  /* 0x0000006003607207 */ /* 0x000fce0004800000 */
.L_x_8:
[----:B------:R-:W-:-:S08]  /*0eb0*/  NOP ;  /* 0x0000000000007918 */ /* 0x000fd00000000000 */
[----:B------:R-:W0:Y:S02]  /*0ec0*/  USETMAXREG.TRY_ALLOC.CTAPOOL UP0, 0xe8 ;  /* 0x000000e8000079c8 */ /* 0x000e240008000600 */
[----:B0-----:R-:W-:-:S13]  /*0ed0*/  PLOP3.LUT P0, PT, PT, PT, UP0, 0x80, 0x0 ;  /* 0x000000000000781c */ /* 0x001fda0003f0f008 */
[----:B------:R-:W-:Y:S05]  /*0ee0*/  @!P0 BRA `(.L_x_8) ;  /* 0xfffffffc00f08947 */ /* 0x000fea000383ffff */
[----:B------:R-:W-:Y:S01]  /*0ef0*/  ULDC.64 UR4, c[0x0][0x598] ;  /* 0x0001660000047ab9 */ /* 0x000fe20000000a00 */
[----:B------:R-:W-:Y:S01]  /*0f00*/  ULDC.64 UR36, c[0x0][0x208] ;  /* 0x0000820000247ab9 */ /* 0x000fe20000000a00 */
[----:B------:R-:W-:-:S04]  /*0f10*/  ISETP.NE.U32.AND P0, PT, RZ, UR4, PT ;  /* 0x00000004ff007c0c */ /* 0x000fc8000bf05070 */
[----:B------:R-:W-:-:S13]  /*0f20*/  ISETP.NE.AND.EX P0, PT, RZ, UR5, PT, P0 ;  /* 0x00000005ff007c0c */ /* 0x000fda000bf05300 */
[----:B------:R-:W-:Y:S05]  /*0f30*/  @!P0 BRA `(.L_x_11) ;  /* 0x00000000001c8947 */ /* 0x000fea0003800000 */
[----:B------:R-:W0:Y:S02]  /*0f40*/  LDC.64 R4, c[0x0][0x598] ;  /* 0x00016600ff047b82 */ /* 0x000e240000000a00 */
[----:B0-----:R-:W2:Y:S02]  /*0f50*/  LDG.E.64 R4, desc[UR36][R4.64] ;  /* 0x0000002404047981 */ /* 0x001ea4000c1e1b00 */
[----:B--2---:R-:W-:-:S04]  /*0f60*/  ISETP.NE.U32.AND P0, PT, R4, RZ, PT ;  /* 0x000000ff0400720c */ /* 0x004fc80003f05070 */
[----:B------:R-:W-:-:S13]  /*0f70*/  ISETP.NE.AND.EX P0, PT, R5, RZ, PT, P0 ;  /* 0x000000ff0500720c */ /* 0x000fda0003f05300 */
[----:B------:R-:W-:Y:S05]  /*0f80*/  @!P0 BRA `(.L_x_11) ;  /* 0x0000000000088947 */ /* 0x000fea0003800000 */
[----:B------:R0:W5:Y:S01]  /*0f90*/  LD.E R88, desc[UR36][R4.64] ;  /* 0x0000002404587980 */ /* 0x000162000c101900 */
[----:B------:R-:W-:Y:S05]  /*0fa0*/  BRA `(.L_x_12) ;  /* 0x0000000000247947 */ /* 0x000fea0003800000 */
.L_x_11:
[----:B------:R-:W-:Y:S02]  /*0fb0*/  ULDC.64 UR4, c[0x0][0x588] ;  /* 0x0001620000047ab9 */ /* 0x000fe40000000a00 */
[----:B------:R-:W-:-:S04]  /*0fc0*/  ISETP.NE.U32.AND P0, PT, RZ, UR4, PT ;  /* 0x00000004ff007c0c */ /* 0x000fc8000bf05070 */
[----:B------:R-:W-:-:S13]  /*0fd0*/  ISETP.NE.AND.EX P0, PT, RZ, UR5, PT, P0 ;  /* 0x00000005ff007c0c */ /* 0x000fda000bf05300 */
[----:B------:R-:W-:Y:S05]  /*0fe0*/  @!P0 BRA `(.L_x_13) ;  /* 0x00000000000c8947 */ /* 0x000fea0003800000 */
[----:B------:R-:W0:Y:S02]  /*0ff0*/  LDC.64 R4, c[0x0][0x588] ;  /* 0x00016200ff047b82 */ /* 0x000e240000000a00 */
[----:B0-----:R1:W5:Y:S01]  /*1000*/  LDG.E R88, desc[UR36][R4.64] ;  /* 0x0000002404587981 */ /* 0x001362000c1e1900 */
[----:B------:R-:W-:Y:S05]  /*1010*/  BRA `(.L_x_12) ;  /* 0x0000000000087947 */ /* 0x000fea0003800000 */
.L_x_13:
[----:B------:R-:W-:Y:S02]  /*1020*/  ULDC UR4, c[0x0][0x580] ;  /* 0x0001600000047ab9 */ /* 0x000fe40000000800 */
[----:B------:R-:W-:-:S07]  /*1030*/  IMAD.U32 R88, RZ, RZ, UR4 ;  /* 0x00000004ff587e24 */ /* 0x000fce000f8e00ff */
.L_x_12:
[----:B------:R-:W-:Y:S02]  /*1040*/  ULDC.64 UR4, c[0x0][0x5a0] ;  /* 0x0001680000047ab9 */ /* 0x000fe40000000a00 */
[----:B------:R-:W-:-:S04]  /*1050*/  ISETP.NE.U32.AND P0, PT, RZ, UR4, PT ;  /* 0x00000004ff007c0c */ /* 0x000fc8000bf05070 */
[----:B------:R-:W-:-:S13]  /*1060*/  ISETP.NE.AND.EX P0, PT, RZ, UR5, PT, P0 ;  /* 0x00000005ff007c0c */ /* 0x000fda000bf05300 */
[----:B------:R-:W-:Y:S05]  /*1070*/  @!P0 BRA `(.L_x_14) ;  /* 0x00000000001c8947 */ /* 0x000fea0003800000 */
[----:B01----:R-:W0:Y:S02]  /*1080*/  LDC.64 R4, c[0x0][0x5a0] ;  /* 0x00016800ff047b82 */ /* 0x003e240000000a00 */
[----:B0-----:R-:W2:Y:S02]  /*1090*/  LDG.E.64 R4, desc[UR36][R4.64] ;  /* 0x0000002404047981 */ /* 0x001ea4000c1e1b00 */
[----:B--2---:R-:W-:-:S04]  /*10a0*/  ISETP.NE.U32.AND P0, PT, R4, RZ, PT ;  /* 0x000000ff0400720c */ /* 0x004fc80003f05070 */
[----:B------:R-:W-:-:S13]  /*10b0*/  ISETP.NE.AND.EX P0, PT, R5, RZ, PT, P0 ;  /* 0x000000ff0500720c */ /* 0x000fda0003f05300 */
[----:B------:R-:W-:Y:S05]  /*10c0*/  @!P0 BRA `(.L_x_14) ;  /* 0x0000000000088947 */ /* 0x000fea0003800000 */
[----:B------:R0:W5:Y:S01]  /*10d0*/  LD.E R90, desc[UR36][R4.64] ;  /* 0x00000024045a7980 */ /* 0x000162000c101900 */
[----:B------:R-:W-:Y:S05]  /*10e0*/  BRA `(.L_x_15) ;  /* 0x0000000000247947 */ /* 0x000fea0003800000 */
.L_x_14:
[----:B------:R-:W-:Y:S02]  /*10f0*/  ULDC.64 UR4, c[0x0][0x590] ;  /* 0x0001640000047ab9 */ /* 0x000fe40000000a00 */
[----:B------:R-:W-:-:S04]  /*1100*/  ISETP.NE.U32.AND P0, PT, RZ, UR4, PT ;  /* 0x00000004ff007c0c */ /* 0x000fc8000bf05070 */
[----:B------:R-:W-:-:S13]  /*1110*/  ISETP.NE.AND.EX P0, PT, RZ, UR5, PT, P0 ;  /* 0x00000005ff007c0c */ /* 0x000fda000bf05300 */
[----:B------:R-:W-:Y:S05]  /*1120*/  @!P0 BRA `(.L_x_16) ;  /* 0x00000000000c8947 */ /* 0x000fea0003800000 */
[----:B------:R-:W2:Y:S02]  /*1130*/  LDC.64 R90, c[0x0][0x590] ;  /* 0x00016400ff5a7b82 */ /* 0x000ea40000000a00 */
[----:B--2---:R2:W5:Y:S01]  /*1140*/  LDG.E R90, desc[UR36][R90.64] ;  /* 0x000000245a5a7981 */ /* 0x004562000c1e1900 */
[----:B------:R-:W-:Y:S05]  /*1150*/  BRA `(.L_x_15) ;  /* 0x0000000000087947 */ /* 0x000fea0003800000 */
.L_x_16:
[----:B------:R-:W-:Y:S02]  /*1160*/  ULDC UR4, c[0x0][0x584] ;  /* 0x0001610000047ab9 */ /* 0x000fe40000000800 */
[----:B------:R-:W-:-:S07]  /*1170*/  IMAD.U32 R90, RZ, RZ, UR4 ;  /* 0x00000004ff5a7e24 */ /* 0x000fce000f8e00ff */
.L_x_15:
[----:B------:R-:W-:-:S13]  /*1180*/  LOP3.LUT P0, RZ, R0, 0xff, RZ, 0xc0, !PT ;  /* 0x000000ff00ff7812 */ /* 0x000fda000780c0ff */
[----:B------:R-:W-:Y:S05]  /*1190*/  @!P0 EXIT ;  /* 0x000000000000894d */ /* 0x000fea0003800000 */
[----:B------:R-:W-:Y:S01]  /*11a0*/  ULDC UR4, c[0x0][0x28c] ;  /* 0x0000a30000047ab9 */ /* 0x000fe20000000800 */
[----:B------:R-:W-:Y:S01]  /*11b0*/  LOP3.LUT R106, R19, 0x1, RZ, 0xfc, !PT ;  /* 0x00000001136a7812 */ /* 0x000fe200078efcff */
[----:B------:R-:W-:Y:S01]  /*11c0*/  UIADD3 UR4, UR4, 0x3f, URZ ;  /* 0x0000003f04047890 */ /* 0x000fe2000fffe03f */
[----:B------:R-:W-:Y:S01]  /*11d0*/  UMOV UR38, URZ ;  /* 0x0000003f00267c82 */ /* 0x000fe20008000000 */
[----:B------:R-:W-:Y:S02]  /*11e0*/  UMOV UR39, URZ ;  /* 0x0000003f00277c82 */ /* 0x000fe40008000000 */
[----:B------:R-:W-:-:S04]  /*11f0*/  USHF.R.S32.HI UR5, URZ, 0x1f, UR4 ;  /* 0x0000001f3f057899 */ /* 0x000fc80008011404 */
[----:B------:R-:W-:-:S04]  /*1200*/  ULEA.HI UR5, UR5, UR4, URZ, 0x6 ;  /* 0x0000000405057291 */ /* 0x000fc8000f8f303f */
[----:B------:R-:W-:-:S12]  /*1210*/  USHF.R.S32.HI UR40, URZ, 0x6, UR5 ;  /* 0x000000063f287899 */ /* 0x000fd80008011405 */
.L_x_162:
[----:B------:R-:W-:Y:S01]  /*1220*/  LOP3.LUT R0, R18, 0x80, RZ, 0xc0, !PT ;  /* 0x0000008012007812 */ /* 0x000fe200078ec0ff */
[----:B---3--:R-:W3:Y:S01]  /*1230*/  S2UR UR7, SR_CgaCtaId ;  /* 0x00000000000779c3 */ /* 0x008ee20000008800 */
[----:B------:R-:W-:Y:S02]  /*1240*/  UMOV UR6, 0x400 ;  /* 0x0000040000067882 */ /* 0x000fe40000000000 */
[----:B------:R-:W-:-:S06]  /*1250*/  SHF.R.U32.HI R0, RZ, 0x7, R0 ;  /* 0x00000007ff007819 */ /* 0x000fcc0000011600 */
[----:B----4-:R-:W4:Y:S01]  /*1260*/  SHFL.IDX PT, R0, R0, RZ, 0x1f ;  /* 0x00001fff00007589 */ /* 0x010f2200000e0000 */
[----:B---3--:R-:W-:Y:S01]  /*1270*/  ULEA UR6, UR7, UR6, 0x18 ;  /* 0x0000000607067291 */ /* 0x008fe2000f8ec03f */
[----:B----4-:R-:W-:-:S13]  /*1280*/  R2UR UR4, R0 ;  /* 0x00000000000472ca */ /* 0x010fda00000e0000 */
[----:B------:R-:W-:-:S04]  /*1290*/  ULEA.HI UR5, UR4, UR4, URZ, 0x1 ;  /* 0x0000000404057291 */ /* 0x000fc8000f8f083f */
[----:B------:R-:W-:-:S04]  /*12a0*/  ULOP3.LUT UR5, UR5, 0x7fffe, URZ, 0xc0, !UPT ;  /* 0x0007fffe05057892 */ /* 0x000fc8000f8ec03f */
[----:B------:R-:W-:-:S03]  /*12b0*/  UIADD3 UR5, UR4, -UR5, URZ ;  /* 0x8000000504057290 */ /* 0x000fc6000fffe03f */
[----:B------:R-:W-:Y:S01]  /*12c0*/  ULDC UR4, c[0x0][0x28c] ;  /* 0x0000a30000047ab9 */ /* 0x000fe20000000800 */
[----:B------:R-:W-:Y:S01]  /*12d0*/  ULEA UR5, UR5, UR6, 0xd ;  /* 0x0000000605057291 */ /* 0x000fe2000f8e683f */
[----:B------:R-:W-:-:S03]  /*12e0*/  ISETP.LT.AND P0, PT, RZ, UR4, PT ;  /* 0x00000004ff007c0c */ /* 0x000fc6000bf01270 */
[----:B------:R-:W-:-:S04]  /*12f0*/  UIADD3 UR5, UR5, 0x100, URZ ;  /* 0x0000010005057890 */ /* 0x000fc8000fffe03f */
[----:B------:R-:W-:-:S04]  /*1300*/  USHF.R.U32.HI UR5, URZ, 0x4, UR5 ;  /* 0x000000043f057899 */ /* 0x000fc80008011605 */
[----:B------:R-:W-:Y:S02]  /*1310*/  ULOP3.LUT UR41, UR5, 0x3fff, URZ, 0xc0, !UPT ;  /* 0x00003fff05297892 */ /* 0x000fe4000f8ec03f */
[----:B01---5:R-:W-:Y:S10]  /*1320*/  @P0 BRA `(.L_x_17) ;  /* 0x0000000000400947 */ /* 0x023ff40003800000 */
[----:B------:R-:W-:Y:S01]  /*1330*/  MOV R0, 0x0 ;  /* 0x0000000000007802 */ /* 0x000fe20000000f00 */
[----:B------:R-:W-:Y:S01]  /*1340*/  ULDC.64 UR4, c[0x4][0x68] ;  /* 0x01001a0000047ab9 */ /* 0x000fe20000000a00 */
[----:B------:R-:W-:Y:S01]  /*1350*/  ULDC.64 UR6, c[0x4][0x8] ;  /* 0x0100020000067ab9 */ /* 0x000fe20000000a00 */
[----:B01----:R-:W-:Y:S01]  /*1360*/  IMAD.U32 R4, RZ, RZ, UR4 ;  /* 0x00000004ff047e24 */ /* 0x003fe2000f8e00ff */
[----:B------:R0:W1:Y:S01]  /*1370*/  LDC.64 R14, c[0x4][R0] ;  /* 0x01000000000e7b82 */ /* 0x0000620000000a00 */
[----:B------:R-:W-:Y:S01]  /*1380*/  IMAD.U32 R5, RZ, RZ, UR5 ;  /* 0x00000005ff057e24 */ /* 0x000fe2000f8e00ff */
[----:B------:R-:W-:Y:S01]  /*1390*/  ULDC.64 UR4, c[0x4][0x70] ;  /* 0x01001c0000047ab9 */ /* 0x000fe20000000a00 */
[----:B------:R-:W-:Y:S02]  /*13a0*/  IMAD.U32 R10, RZ, RZ, UR6 ;  /* 0x00000006ff0a7e24 */ /* 0x000fe4000f8e00ff */
[----:B------:R-:W-:Y:S02]  /*13b0*/  IMAD.U32 R6, RZ, RZ, UR4 ;  /* 0x00000004ff067e24 */ /* 0x000fe4000f8e00ff */
[----:B------:R-:W-:-:S02]  /*13c0*/  IMAD.U32 R7, RZ, RZ, UR5 ;  /* 0x00000005ff077e24 */ /* 0x000fc4000f8e00ff */
[----:B------:R-:W-:Y:S02]  /*13d0*/  IMAD.U32 R11, RZ, RZ, UR7 ;  /* 0x00000007ff0b7e24 */ /* 0x000fe4000f8e00ff */
[----:B------:R-:W-:Y:S02]  /*13e0*/  IMAD.MOV.U32 R8, RZ, RZ, 0x1e1 ;  /* 0x000001e1ff087424 */ /* 0x000fe400078e00ff */
[----:B------:R-:W-:Y:S02]  /*13f0*/  IMAD.MOV.U32 R12, RZ, RZ, 0x1 ;  /* 0x00000001ff0c7424 */ /* 0x000fe400078e00ff */
[----:B0-----:R-:W-:-:S07]  /*1400*/  IMAD.MOV.U32 R13, RZ, RZ, RZ ;  /* 0x000000ffff0d7224 */ /* 0x001fce00078e00ff */
[----:B------:R-:W-:-:S07]  /*1410*/  LEPC R20, `(.L_x_17) ;  /* 0x000000001014794e */ /* 0x000fce0000000000 */
[----:B-12--5:R-:W-:Y:S05]  /*1420*/  CALL.ABS.NOINC R14 ;  /* 0x000000000e007343 */ /* 0x026fea0003c00000 */
.L_x_17:
[----:B------:R-:W-:-:S13]  /*1430*/  ISETP.NE.AND P0, PT, R106, 0x3, PT ;  /* 0x000000036a00780c */ /* 0x000fda0003f05270 */
[----:B------:R-:W-:Y:S05]  /*1440*/  @!P0 BRA `(.L_x_18) ;  /* 0x0000000000048947 */ /* 0x000fea0003800000 */
[----:B------:R-:W-:Y:S01]  /*1450*/  BPT.TRAP 0x1 ;  /* 0x000000040000795c */ /* 0x000fe20000300000 */
.L_x_18:
[----:B------:R-:W3:Y:S01]  /*1460*/  S2UR UR5, SR_CgaCtaId ;  /* 0x00000000000579c3 */ /* 0x000ee20000008800 */
[----:B------:R-:W-:Y:S01]  /*1470*/  UMOV UR4, 0x400 ;  /* 0x0000040000047882 */ /* 0x000fe20000000000 */
[----:B------:R-:W-:Y:S02]  /*1480*/  IMAD.U32 R0, RZ, RZ, UR38 ;  /* 0x00000026ff007e24 */ /* 0x000fe4000f8e00ff */
[----:B------:R-:W-:-:S03]  /*1490*/  IMAD.U32 R3, RZ, RZ, UR39 ;  /* 0x00000027ff037e24 */ /* 0x000fc6000f8e00ff */
[----:B------:R-:W-:Y:S01]  /*14a0*/  SHF.L.U32 R0, R0, 0x1f, RZ ;  /* 0x0000001f00007819 */ /* 0x000fe200000006ff */
[----:B---3--:R-:W-:-:S06]  /*14b0*/  ULEA UR4, UR5, UR4, 0x18 ;  /* 0x0000000405047291 */ /* 0x008fcc000f8ec03f */
[----:B------:R-:W-:-:S04]  /*14c0*/  IMAD.U32 R6, RZ, RZ, UR4 ;  /* 0x00000004ff067e24 */ /* 0x000fc8000f8e00ff */
[----:B------:R-:W-:-:S04]  /*14d0*/  IMAD R3, R3, 0x8, R6 ;  /* 0x0000000803037824 */ /* 0x000fc800078e0206 */
[----:B------:R3:W4:Y:S01]  /*14e0*/  SYNCS.PHASECHK.TRANS64.TRYWAIT P1, [R3+URZ], R0 ;  /* 0x00000000030075a7 */ /* 0x000722000802017f */
[----:B------:R-:W-:Y:S05]  /*14f0*/  @!P0 BRA `(.L_x_19) ;  /* 0x0000000000048947 */ /* 0x000fea0003800000 */
[----:B------:R-:W-:Y:S01]  /*1500*/  BPT.TRAP 0x1 ;  /* 0x000000040000795c */ /* 0x000fe20000300000 */
.L_x_19:
[----:B----4-:R-:W-:Y:S05]  /*1510*/  @P1 BRA `(.L_x_20) ;  /* 0x0000000000081947 */ /* 0x010fea0003800000 */
[----:B------:R-:W4:Y:S02]  /*1520*/  SYNCS.PHASECHK.TRANS64.TRYWAIT P1, [R3+URZ], R0 ;  /* 0x00000000030075a7 */ /* 0x000f24000802017f */
[----:B----4-:R-:W-:Y:S05]  /*1530*/  @!P1 BRA `(.L_x_21) ;  /* 0x00000078004c9947 */ /* 0x010fea0003800000 */
.L_x_20:
[----:B------:R-:W-:-:S04]  /*1540*/  UISETP.LT.AND UP0, UPT, UR40, 0x1, UPT ;  /* 0x000000012800788c */ /* 0x000fc8000bf01270 */
[----:B------:R-:W-:-:S06]  /*1550*/  USEL UR4, UR40, 0x1, UP0 ;  /* 0x0000000128047887 */ /* 0x000fcc0008000000 */
[----:B---34-:R-:W-:Y:S01]  /*1560*/  IMAD.U32 R0, RZ, RZ, UR4 ;  /* 0x00000004ff007e24 */ /* 0x018fe2000f8e00ff */
[----:B------:R-:W-:Y:S05]  /*1570*/  WARPSYNC.ALL ;  /* 0x0000000000007948 */ /* 0x000fea0003800000 */
[----:B------:R-:W-:-:S04]  /*1580*/  IADD3 R0, -R0, UR40, RZ ;  /* 0x0000002800007c10 */ /* 0x000fc8000fffe1ff */
[----:B------:R-:W-:Y:S02]  /*1590*/  ISETP.GE.AND P1, PT, R0, 0x1, PT ;  /* 0x000000010000780c */ /* 0x000fe40003f26270 */
[----:B------:R-:W-:Y:S01]  /*15a0*/  R2UR UR4, R6 ;  /* 0x00000000060472ca */ /* 0x000fe200000e0000 */
[----:B------:R-:W-:Y:S01]  /*15b0*/  WARPGROUP.ARRIVE ;  /* 0x00000000000079c5 */ /* 0x000fe20000000000 */
[----:B------:R-:W-:Y:S01]  /*15c0*/  UMOV UR9, 0x40000040 ;  /* 0x4000004000097882 */ /* 0x000fe20000000000 */
[----:B------:R-:W-:-:S10]  /*15d0*/  UMOV UR11, 0x40000040 ;  /* 0x40000040000b7882 */ /* 0x000fd40000000000 */
[----:B------:R-:W-:-:S04]  /*15e0*/  UIADD3 UR4, UR4, 0x28100, URZ ;  /* 0x0002810004047890 */ /* 0x000fc8000fffe03f */
[----:B------:R-:W-:-:S04]  /*15f0*/  USHF.R.U32.HI UR4, URZ, 0x4, UR4 ;  /* 0x000000043f047899 */ /* 0x000fc80008011604 */
[----:B------:R-:W-:Y:S02]  /*1600*/  ULOP3.LUT UR5, UR4, 0x3fff, URZ, 0xc0, !UPT ;  /* 0x00003fff04057892 */ /* 0x000fe4000f8ec03f */
[----:B------:R-:W-:Y:S02]  /*1610*/  ULOP3.LUT UR4, UR41, 0x10000, URZ, 0xfc, !UPT ;  /* 0x0001000029047892 */ /* 0x000fe4000f8efc3f */
[----:B------:R-:W-:Y:S02]  /*1620*/  ULOP3.LUT UR5, UR5, 0x10000, URZ, 0xfc, !UPT ;  /* 0x0001000005057892 */ /* 0x000fe4000f8efc3f */
[----:B------:R-:W-:Y:S02]  /*1630*/  ULEA UR7, UR39, UR4, 0xb ;  /* 0x0000000427077291 */ /* 0x000fe4000f8e583f */
[----:B------:R-:W-:Y:S02]  /*1640*/  ULEA UR6, UR39, UR5, 0x9 ;  /* 0x0000000527067291 */ /* 0x000fe4000f8e483f */
[----:B------:R-:W-:-:S03]  /*1650*/  UIADD3 UR12, UR7, 0x400, URZ ;  /* 0x00000400070c7890 */ /* 0x000fc6000fffe03f */
[----:B------:R-:W-:Y:S02]  /*1660*/  UMOV UR8, UR7 ;  /* 0x0000000700087c82 */ /* 0x000fe40008000000 */
[----:B------:R-:W-:Y:S02]  /*1670*/  UMOV UR10, UR6 ;  /* 0x00000006000a7c82 */ /* 0x000fe40008000000 */
[----:B------:R-:W-:Y:S01]  /*1680*/  HGMMA.64x64x16.F32.BF16 R56, gdesc[UR8], RZ, !UPT, gsb0 ;  /* 0x00e00000083879f0 */ /* 0x000fe2000c0018ff */
[----:B------:R-:W-:Y:S01]  /*1690*/  UMOV UR8, UR12 ;  /* 0x0000000c00087c82 */ /* 0x000fe20008000000 */
[----:B------:R-:W-:Y:S01]  /*16a0*/  UMOV UR9, 0x40000040 ;  /* 0x4000004000097882 */ /* 0x000fe20000000000 */
[----:B------:R-:W-:Y:S01]  /*16b0*/  UIADD3 UR12, UR7, 0x402, URZ ;  /* 0x00000402070c7890 */ /* 0x000fe2000fffe03f */
[----:B------:R-:W-:Y:S02]  /*16c0*/  WARPGROUP.DEPBAR.LE gsb0, 0x0 ;  /* 0x00008000000079c5 */ /* 0x000fe40000010000 */
[----:B------:R-:W-:-:S06]  /*16d0*/  WARPGROUP.ARRIVE ;  /* 0x00000000000079c5 */ /* 0x000fcc0000000000 */
[----:B------:R-:W-:Y:S01]  /*16e0*/  HGMMA.64x64x16.F32.BF16 R24, gdesc[UR8], RZ, !UPT, gsb0 ;  /* 0x00e00000081879f0 */ /* 0x000fe2000c0018ff */
[----:B------:R-:W-:Y:S02]  /*16f0*/  UIADD3 UR8, UR7, 0x2, URZ ;  /* 0x0000000207087890 */ /* 0x000fe4000fffe03f */
[----:B------:R-:W-:Y:S01]  /*1700*/  UIADD3 UR10, UR6, 0x2, URZ ;  /* 0x00000002060a7890 */ /* 0x000fe2000fffe03f */
[----:B------:R-:W-:Y:S01]  /*1710*/  UMOV UR9, 0x40000040 ;  /* 0x4000004000097882 */ /* 0x000fe20000000000 */
[----:B------:R-:W-:Y:S01]  /*1720*/  UMOV UR11, 0x40000040 ;  /* 0x40000040000b7882 */ /* 0x000fe20000000000 */
[----:B------:R-:W-:Y:S02]  /*1730*/  WARPGROUP.DEPBAR.LE gsb0, 0x0 ;  /* 0x00008000000079c5 */ /* 0x000fe40000010000 */
[----:B------:R-:W-:-:S06]  /*1740*/  WARPGROUP.ARRIVE ;  /* 0x00000000000079c5 */ /* 0x000fcc0000000000 */
[----:B------:R-:W-:Y:S01]  /*1750*/  HGMMA.64x64x16.F32.BF16 R56, gdesc[UR8], R56, gsb0 ;  /* 0x00e00000083879f0 */ /* 0x000fe20008001838 */
[----:B------:R-:W-:Y:S01]  /*1760*/  UMOV UR8, UR12 ;  /* 0x0000000c00087c82 */ /* 0x000fe20008000000 */
[----:B------:R-:W-:Y:S01]  /*1770*/  UMOV UR9, 0x40000040 ;  /* 0x4000004000097882 */ /* 0x000fe20000000000 */
[----:B------:R-:W-:Y:S01]  /*1780*/  UIADD3 UR12, UR7, 0x404, URZ ;  /* 0x00000404070c7890 */ /* 0x000fe2000fffe03f */
[----:B------:R-:W-:Y:S02]  /*1790*/  WARPGROUP.DEPBAR.LE gsb0, 0x0 ;  /* 0x00008000000079c5 */ /* 0x000fe40000010000 */
[----:B------:R-:W-:-:S06]  /*17a0*/  WARPGROUP.ARRIVE ;  /* 0x00000000000079c5 */ /* 0x000fcc0000000000 */
[----:B------:R-:W-:Y:S01]  /*17b0*/  HGMMA.64x64x16.F32.BF16 R24, gdesc[UR8], R24, gsb0 ;  /* 0x00e00000081879f0 */ /* 0x000fe20008001818 */
        /* <DEDUP_REMOVED lines=9> */
[----:B------:R-:W-:Y:S02]  /*1850*/  WARPGROUP.DEPBAR.LE gsb0, 0x0 ;  /* 0x00008000000079c5 */ /* 0x000fe40000010000 */
[----:B------:R-:W-:-:S06]  /*1860*/  WARPGROUP.ARRIVE ;  /* 0x00000000000079c5 */ /* 0x000fcc0000000000 */
[----:B------:R-:W-:Y:S01]  /*1870*/  HGMMA.64x64x16.F32.BF16 R24, gdesc[UR8], R24, gsb0 ;  /* 0x00e00000081879f0 */ /* 0x000fe20008001818 */
[----:B------:R-:W-:Y:S02]  /*1880*/  UIADD3 UR8, UR7, 0x6, URZ ;  /* 0x0000000607087890 */ /* 0x000fe4000fffe03f */
[----:B------:R-:W-:Y:S01]  /*1890*/  UIADD3 UR10, UR6, 0x6, URZ ;  /* 0x00000006060a7890 */ /* 0x000fe2000fffe03f */
[----:B------:R-:W-:Y:S01]  /*18a0*/  UMOV UR9, 0x40000040 ;  /* 0x4000004000097882 */ /* 0x000fe20000000000 */
[----:B------:R-:W-:Y:S01]  /*18b0*/  UMOV UR11, 0x40000040 ;  /* 0x40000040000b7882 */ /* 0x000fe20000000000 */
[----:B------:R-:W-:Y:S01]  /*18c0*/  UIADD3 UR7, UR7, 0x406, URZ ;  /* 0x0000040607077890 */ /* 0x000fe2000fffe03f */
[----:B------:R-:W-:Y:S02]  /*18d0*/  WARPGROUP.DEPBAR.LE gsb0, 0x0 ;  /* 0x00008000000079c5 */ /* 0x000fe40000010000 */
[----:B------:R-:W-:-:S06]  /*18e0*/  WARPGROUP.ARRIVE ;  /* 0x00000000000079c5 */ /* 0x000fcc0000000000 */
[----:B------:R-:W-:Y:S01]  /*18f0*/  HGMMA.64x64x16.F32.BF16 R56, gdesc[UR8], R56, gsb0 ;  /* 0x00e00000083879f0 */ /* 0x000fe20008001838 */
[----:B------:R-:W-:Y:S01]  /*1900*/  UMOV UR8, UR7 ;  /* 0x0000000700087c82 */ /* 0x000fe20008000000 */
[----:B------:R-:W-:Y:S01]  /*1910*/  UMOV UR9, 0x40000040 ;  /* 0x4000004000097882 */ /* 0x000fe20000000000 */
[----:B------:R-:W-:Y:S02]  /*1920*/  WARPGROUP.DEPBAR.LE gsb0, 0x0 ;  /* 0x00008000000079c5 */ /* 0x000fe40000010000 */
[----:B------:R-:W-:-:S06]  /*1930*/  WARPGROUP.ARRIVE ;  /* 0x00000000000079c5 */ /* 0x000fcc0000000000 */
[----:B------:R-:W-:Y:S03]  /*1940*/  HGMMA.64x64x16.F32.BF16 R24, gdesc[UR8], R24, gsb0 ;  /* 0x00e00000081879f0 */ /* 0x000fe60008001818 */
[----:B------:R-:W-:Y:S02]  /*1950*/  WARPGROUP.DEPBAR.LE gsb0, 0x0 ;  /* 0x00008000000079c5 */ /* 0x000fe40000010000 */
[----:B------:R-:W-:Y:S05]  /*1960*/  @!P1 BRA `(.L_x_22) ;  /* 0x0000000400849947 */ /* 0x000fea0003800000 */
[----:B------:R-:W-:Y:S02]  /*1970*/  UIADD3 UR6, UR39, 0x1, URZ ;  /* 0x0000000127067890 */ /* 0x000fe4000fffe03f */
[----:B------:R-:W-:Y:S02]  /*1980*/  IMAD.U32 R3, RZ, RZ, UR39 ;  /* 0x00000027ff037e24 */ /* 0x000fe4000f8e00ff */
[----:B------:R-:W-:-:S04]  /*1990*/  UISETP.NE.AND UP0, UPT, UR6, 0x5, UPT ;  /* 0x000000050600788c */ /* 0x000fc8000bf05270 */
[----:B------:R-:W-:Y:S02]  /*19a0*/  USEL UR7, URZ, 0x1, UP0 ;  /* 0x000000013f077887 */ /* 0x000fe40008000000 */
[----:B------:R-:W-:Y:S02]  /*19b0*/  USEL UR6, UR6, URZ, UP0 ;  /* 0x0000003f06067287 */ /* 0x000fe40008000000 */
[----:B------:R-:W-:-:S06]  /*19c0*/  ULOP3.LUT UR7, UR38, UR7, URZ, 0x3c, !UPT ;  /* 0x0000000726077292 */ /* 0x000fcc000f8e3c3f */
[----:B------:R-:W-:-:S07]  /*19d0*/  IMAD.U32 R7, RZ, RZ, UR7 ;  /* 0x00000007ff077e24 */ /* 0x000fce000f8e00ff */
.L_x_29:
[----:B------:R-:W-:Y:S05]  /*19e0*/  @!P0 BRA `(.L_x_23) ;  /* 0x0000000000048947 */ /* 0x000fea0003800000 */
[----:B------:R-:W-:Y:S01]  /*19f0*/  BPT.TRAP 0x1 ;  /* 0x000000040000795c */ /* 0x000fe20000300000 */
.L_x_23:
[----:B------:R-:W3:Y:S01]  /*1a00*/  S2UR UR8, SR_CgaCtaId ;  /* 0x00000000000879c3 */ /* 0x000ee20000008800 */
[----:B------:R-:W-:Y:S01]  /*1a10*/  UMOV UR7, 0x400 ;  /* 0x0000040000077882 */ /* 0x000fe20000000000 */
[----:B01----:R-:W-:Y:S01]  /*1a20*/  IMAD.U32 R5, RZ, RZ, UR6 ;  /* 0x00000006ff057e24 */ /* 0x003fe2000f8e00ff */
[----:B------:R-:W-:Y:S01]  /*1a30*/  SHF.L.U32 R4, R7, 0x1f, RZ ;  /* 0x0000001f07047819 */ /* 0x000fe200000006ff */
[----:B---3--:R-:W-:-:S06]  /*1a40*/  ULEA UR7, UR8, UR7, 0x18 ;  /* 0x0000000708077291 */ /* 0x008fcc000f8ec03f */
[----:B------:R-:W-:-:S04]  /*1a50*/  IMAD.U32 R6, RZ, RZ, UR7 ;  /* 0x00000007ff067e24 */ /* 0x000fc8000f8e00ff */
[----:B------:R-:W-:-:S04]  /*1a60*/  IMAD R5, R5, 0x8, R6 ;  /* 0x0000000805057824 */ /* 0x000fc800078e0206 */
[----:B------:R0:W1:Y:S01]  /*1a70*/  SYNCS.PHASECHK.TRANS64.TRYWAIT P1, [R5+URZ], R4 ;  /* 0x00000004050075a7 */ /* 0x000062000802017f */
[----:B------:R-:W-:Y:S05]  /*1a80*/  @!P0 BRA `(.L_x_24) ;  /* 0x0000000000048947 */ /* 0x000fea0003800000 */
[----:B------:R-:W-:Y:S01]  /*1a90*/  BPT.TRAP 0x1 ;  /* 0x000000040000795c */ /* 0x000fe20000300000 */
.L_x_24:
[----:B-1----:R-:W-:Y:S05]  /*1aa0*/  @P1 BRA `(.L_x_25) ;  /* 0x0000000000081947 */ /* 0x002fea0003800000 */
[----:B------:R-:W1:Y:S02]  /*1ab0*/  SYNCS.PHASECHK.TRANS64.TRYWAIT P1, [R5+URZ], R4 ;  /* 0x00000004050075a7 */ /* 0x000e64000802017f */
[----:B-1----:R-:W-:Y:S05]  /*1ac0*/  @!P1 BRA `(.L_x_26) ;  /* 0x0000007000fc9947 */ /* 0x002fea0003800000 */
.L_x_25:
[----:B------:R-:W-:Y:S01]  /*1ad0*/  ULEA UR7, UR6, UR5, 0x9 ;  /* 0x0000000506077291 */ /* 0x000fe2000f8e483f */
[----:B------:R-:W-:Y:S01]  /*1ae0*/  WARPGROUP.ARRIVE ;  /* 0x00000000000079c5 */ /* 0x000fe20000000000 */
[----:B------:R-:W-:Y:S01]  /*1af0*/  ULEA UR12, UR6, UR4, 0xb ;  /* 0x00000004060c7291 */ /* 0x000fe2000f8e583f */
[----:B------:R-:W-:Y:S01]  /*1b00*/  UMOV UR11, 0x40000040 ;  /* 0x40000040000b7882 */ /* 0x000fe20000000000 */
[----:B------:R-:W-:Y:S02]  /*1b10*/  UMOV UR9, 0x40000040 ;  /* 0x4000004000097882 */ /* 0x000fe40000000000 */
[----:B------:R-:W-:Y:S01]  /*1b20*/  UIADD3 UR13, UR12, 0x400, URZ ;  /* 0x000004000c0d7890 */ /* 0x000fe2000fffe03f */
[----:B------:R-:W-:Y:S02]  /*1b30*/  UMOV UR10, UR7 ;  /* 0x00000007000a7c82 */ /* 0x000fe40008000000 */
[----:B------:R-:W-:Y:S02]  /*1b40*/  UMOV UR8, UR12 ;  /* 0x0000000c00087c82 */ /* 0x000fe40008000000 */
[----:B------:R-:W-:Y:S01]  /*1b50*/  HGMMA.64x64x16.F32.BF16 R56, gdesc[UR8], R56, gsb0 ;  /* 0x00e00000083879f0 */ /* 0x000fe20008001838 */
[----:B------:R-:W-:Y:S01]  /*1b60*/  UMOV UR9, 0x40000040 ;  /* 0x4000004000097882 */ /* 0x000fe20000000000 */
[----:B------:R-:W-:Y:S01]  /*1b70*/  UMOV UR8, UR13 ;  /* 0x0000000d00087c82 */ /* 0x000fe20008000000 */
[----:B------:R-:W-:Y:S01]  /*1b80*/  UIADD3 UR13, UR12, 0x402, URZ ;  /* 0x000004020c0d7890 */ /* 0x000fe2000fffe03f */
[----:B------:R-:W-:-:S02]  /*1b90*/  WARPGROUP.DEPBAR.LE gsb0, 0x0 ;  /* 0x00008000000079c5 */ /* 0x000fc40000010000 */
        /* <DEDUP_REMOVED lines=42> */
[----:B------:R-:W-:Y:S01]  /*1e40*/  BPT.TRAP 0x1 ;  /* 0x000000040000795c */ /* 0x000fe20000300000 */
.L_x_27:
[----:B------:R-:W-:-:S13]  /*1e50*/  ISETP.NE.AND P1, PT, R23, RZ, PT ;  /* 0x000000ff1700720c */ /* 0x000fda0003f25270 */
[----:B01----:R-:W-:-:S04]  /*1e60*/  @P1 IMAD R4, R3, 0x8, R6 ;  /* 0x0000000803041824 */ /* 0x003fc800078e0206 */
[----:B------:R-:W-:-:S05]  /*1e70*/  @P1 VIADD R5, R4, 0x28 ;  /* 0x0000002804051836 */ /* 0x000fca0000000000 */
[----:B------:R-:W-:-:S04]  /*1e80*/  @P1 PRMT R5, R22, 0x654, R5 ;  /* 0x0000065416051816 */ /* 0x000fc80000000005 */
[----:B------:R0:W-:Y:S01]  /*1e90*/  @P1 SYNCS.ARRIVE.TRANS64.RED.A1T0 RZ, [R5+URZ], RZ ;  /* 0x000000ff05ff19a7 */ /* 0x0001e2000810043f */
[----:B------:R-:W-:-:S13]  /*1ea0*/  ISETP.GT.U32.AND P1, PT, R19, 0x1, PT ;  /* 0x000000011300780c */ /* 0x000fda0003f24070 */
[----:B0-----:R-:W-:Y:S05]  /*1eb0*/  @P1 BRA `(.L_x_28) ;  /* 0x0000000000041947 */ /* 0x001fea0003800000 */
[----:B------:R-:W-:Y:S01]  /*1ec0*/  BPT.TRAP 0x1 ;  /* 0x000000040000795c */ /* 0x000fe20000300000 */
.L_x_28:
[----:B------:R-:W-:Y:S01]  /*1ed0*/  UIADD3 UR6, UR6, 0x1, URZ ;  /* 0x0000000106067890 */ /* 0x000fe2000fffe03f */
[C---:B------:R-:W-:Y:S01]  /*1ee0*/  ISETP.GT.AND P2, PT, R0.reuse, 0x1, PT ;  /* 0x000000010000780c */ /* 0x040fe20003f44270 */
[----:B------:R-:W-:Y:S02]  /*1ef0*/  VIADD R3, R3, 0x1 ;  /* 0x0000000103037836 */ /* 0x000fe40000000000 */
[----:B------:R-:W-:Y:S01]  /*1f00*/  UISETP.NE.AND UP0, UPT, UR6, 0x5, UPT ;  /* 0x000000050600788c */ /* 0x000fe2000bf05270 */
[----:B------:R-:W-:Y:S02]  /*1f10*/  VIADD R0, R0, 0xffffffff ;  /* 0xffffffff00007836 */ /* 0x000fe40000000000 */
[C---:B------:R-:W-:Y:S01]  /*1f20*/  ISETP.NE.AND P1, PT, R3.reuse, 0x5, PT ;  /* 0x000000050300780c */ /* 0x040fe20003f25270 */
[----:B------:R-:W-:Y:S02]  /*1f30*/  USEL UR7, URZ, 0x1, UP0 ;  /* 0x000000013f077887 */ /* 0x000fe40008000000 */
[----:B------:R-:W-:Y:S01]  /*1f40*/  USEL UR6, UR6, URZ, UP0 ;  /* 0x0000003f06067287 */ /* 0x000fe20008000000 */
[----:B------:R-:W-:-:S03]  /*1f50*/  SEL R3, R3, RZ, P1 ;  /* 0x000000ff03037207 */ /* 0x000fc60000800000 */
[----:B------:R-:W-:Y:S01]  /*1f60*/  LOP3.LUT R7, R7, UR7, RZ, 0x3c, !PT ;  /* 0x0000000707077c12 */ /* 0x000fe2000f8e3cff */
[----:B------:R-:W-:Y:S07]  /*1f70*/  @P2 BRA `(.L_x_29) ;  /* 0xfffffff800982947 */ /* 0x000fee000383ffff */
.L_x_22:
[----:B------:R-:W3:Y:S02]  /*1f80*/  LDC R0, c[0x0][0x28c] ;  /* 0x0000a300ff007b82 */ /* 0x000ee40000000800 */
[----:B---3--:R-:W-:-:S13]  /*1f90*/  ISETP.GE.AND P1, PT, R0, 0x1, PT ;  /* 0x000000010000780c */ /* 0x008fda0003f26270 */
[----:B------:R-:W-:Y:S05]  /*1fa0*/  @!P1 BRA `(.L_x_30) ;  /* 0x0000000000509947 */ /* 0x000fea0003800000 */
[----:B------:R-:W-:Y:S05]  /*1fb0*/  @!P0 BRA `(.L_x_31) ;  /* 0x0000000000048947 */ /* 0x000fea0003800000 */
[----:B------:R-:W-:Y:S01]  /*1fc0*/  BPT.TRAP 0x1 ;  /* 0x000000040000795c */ /* 0x000fe20000300000 */
.L_x_31:
[----:B------:R-:W-:Y:S01]  /*1fd0*/  ISETP.NE.AND P0, PT, R23, RZ, PT ;  /* 0x000000ff1700720c */ /* 0x000fe20003f05270 */
[----:B------:R-:W-:Y:S01]  /*1fe0*/  BSSY B0, `(.L_x_32) ;  /* 0x000000e000007945 */ /* 0x000fe20003800000 */
[----:B------:R-:W-:-:S11]  /*1ff0*/  ISETP.GT.U32.AND P1, PT, R19, 0x1, PT ;  /* 0x000000011300780c */ /* 0x000fd60003f24070 */
[----:B------:R-:W-:Y:S05]  /*2000*/  @!P0 BRA `(.L_x_33) ;  /* 0x00000000002c8947 */ /* 0x000fea0003800000 */
[----:B------:R-:W-:-:S04]  /*2010*/  UISETP.LT.AND UP0, UPT, UR40, 0x1, UPT ;  /* 0x000000012800788c */ /* 0x000fc8000bf01270 */
[----:B------:R-:W-:-:S04]  /*2020*/  USEL UR6, UR40, 0x1, UP0 ;  /* 0x0000000128067887 */ /* 0x000fc80008000000 */
[----:B------:R-:W-:-:S04]  /*2030*/  UIADD3 UR6, UR39, UR40, -UR6 ;  /* 0x0000002827067290 */ /* 0x000fc8000fffe806 */
[----:B------:R-:W-:-:S04]  /*2040*/  UIMAD.WIDE.U32 UR4, UR6, -0x33333333, URZ ;  /* 0xcccccccd060478a5 */ /* 0x000fc8000f8e003f */
[----:B------:R-:W-:-:S04]  /*2050*/  USHF.R.U32.HI UR4, URZ, 0x2, UR5 ;  /* 0x000000023f047899 */ /* 0x000fc80008011605 */
[----:B------:R-:W-:-:S06]  /*2060*/  UIMAD UR6, UR4, -0x5, UR6 ;  /* 0xfffffffb040678a4 */ /* 0x000fcc000f8e0206 */
[----:B------:R-:W-:-:S04]  /*2070*/  IMAD.U32 R3, RZ, RZ, UR6 ;  /* 0x00000006ff037e24 */ /* 0x000fc8000f8e00ff */
[----:B------:R-:W-:-:S04]  /*2080*/  IMAD R0, R3, 0x8, R6 ;  /* 0x0000000803007824 */ /* 0x000fc800078e0206 */
[----:B------:R-:W-:-:S05]  /*2090*/  VIADD R3, R0, 0x28 ;  /* 0x0000002800037836 */ /* 0x000fca0000000000 */
[----:B------:R-:W-:-:S04]  /*20a0*/  PRMT R3, R22, 0x654, R3 ;  /* 0x0000065416037816 */ /* 0x000fc80000000003 */
[----:B------:R3:W-:Y:S03]  /*20b0*/  SYNCS.ARRIVE.TRANS64.RED.A1T0 RZ, [R3+URZ], RZ ;  /* 0x000000ff03ff79a7 */ /* 0x0007e6000810043f */
.L_x_33:
[----:B------:R-:W-:Y:S05]  /*20c0*/  BSYNC B0 ;  /* 0x0000000000007941 */ /* 0x000fea0003800000 */
.L_x_32:
[----:B------:R-:W-:Y:S05]  /*20d0*/  @P1 BRA `(.L_x_30) ;  /* 0x0000000000041947 */ /* 0x000fea0003800000 */
[----:B------:R-:W-:Y:S01]  /*20e0*/  BPT.TRAP 0x1 ;  /* 0x000000040000795c */ /* 0x000fe20000300000 */
.L_x_30:
[----:B------:R-:W4:Y:S01]  /*20f0*/  LDC R6, c[0x0][0x288] ;  /* 0x0000a200ff067b82 */ /* 0x000f220000000800 */
[--C-:B------:R-:W-:Y:S01]  /*2100*/  SHF.R.U32.HI R0, RZ, 0x2, R18.reuse ;  /* 0x00000002ff007819 */ /* 0x100fe20000011612 */
[----:B------:R-:W-:Y:S01]  /*2110*/  IMAD.SHL.U32 R11, R92, 0x40, RZ ;  /* 0x000000405c0b7824 */ /* 0x000fe200078e00ff */
[----:B01----:R-:W-:Y:S01]  /*2120*/  SHF.R.U32.HI R5, RZ, 0x7, R18 ;  /* 0x00000007ff057819 */ /* 0x003fe20000011612 */
[----:B------:R-:W-:Y:S01]  /*2130*/  UIADD3 UR39, UR40, UR39, URZ ;  /* 0x0000002728277290 */ /* 0x000fe2000fffe03f */
[----:B---3--:R-:W-:Y:S01]  /*2140*/  LOP3.LUT R3, R0, 0x7, RZ, 0xc0, !PT ;  /* 0x0000000700037812 */ /* 0x008fe200078ec0ff */
[----:B------:R-:W-:Y:S01]  /*2150*/  ULDC UR7, c[0x0][0x284] ;  /* 0x0000a10000077ab9 */ /* 0x000fe20000000800 */
[----:B------:R-:W-:Y:S01]  /*2160*/  LOP3.LUT R0, R5, 0x1, RZ, 0xc0, !PT ;  /* 0x0000000105007812 */ /* 0x000fe200078ec0ff */
[----:B------:R-:W-:Y:S01]  /*2170*/  UISETP.GT.U32.AND UP0, UPT, UR39, 0x4, UPT ;  /* 0x000000042700788c */ /* 0x000fe2000bf04070 */
[C---:B------:R-:W-:Y:S01]  /*2180*/  LOP3.LUT R5, R18.reuse, 0x3, RZ, 0xc0, !PT ;  /* 0x0000000312057812 */ /* 0x040fe200078ec0ff */
[----:B------:R-:W-:Y:S01]  /*2190*/  UISETP.GE.U32.AND UP1, UPT, UR40, 0x5, UPT ;  /* 0x000000052800788c */ /* 0x000fe2000bf26070 */
[----:B------:R-:W-:Y:S01]  /*21a0*/  LOP3.LUT R4, R18, 0x60, RZ, 0xc0, !PT ;  /* 0x0000006012047812 */ /* 0x000fe200078ec0ff */
[----:B------:R-:W-:Y:S01]  /*21b0*/  IMAD.SHL.U32 R8, R0, 0x40, RZ ;  /* 0x0000004000087824 */ /* 0x000fe200078e00ff */
[----:B------:R-:W-:Y:S01]  /*21c0*/  UISETP.LT.U32.AND UP0, UPT, UR40, 0x5, UP0 ;  /* 0x000000052800788c */ /* 0x000fe20008701070 */
[----:B------:R-:W-:Y:S01]  /*21d0*/  SHF.R.S32.HI R21, RZ, 0x1f, R89 ;  /* 0x0000001fff157819 */ /* 0x000fe20000011459 */
[----:B------:R-:W-:Y:S01]  /*21e0*/  ULDC.64 UR8, c[0x0][0x5d0] ;  /* 0x0001740000087ab9 */ /* 0x000fe20000000a00 */
[----:B------:R-:W-:Y:S01]  /*21f0*/  SHF.R.U32.HI R4, RZ, 0x1, R4 ;  /* 0x00000001ff047819 */ /* 0x000fe20000011604 */
[----:B------:R-:W-:-:S02]  /*2200*/  UIMAD.WIDE.U32 UR4, UR39, -0x33333333, URZ ;  /* 0xcccccccd270478a5 */ /* 0x000fc4000f8e003f */
[----:B------:R-:W-:Y:S01]  /*2210*/  USEL UR6, URZ, 0x1, !UP0 ;  /* 0x000000013f067887 */ /* 0x000fe2000c000000 */
[--C-:B------:R-:W-:Y:S01]  /*2220*/  IADD3 R7, RZ, -R4, -R3.reuse ;  /* 0x80000004ff077210 */ /* 0x100fe20007ffe803 */
[----:B------:R-:W-:Y:S01]  /*2230*/  USHF.R.U32.HI UR4, URZ, 0x2, UR5 ;  /* 0x000000023f047899 */ /* 0x000fe20008011605 */
[----:B------:R-:W-:Y:S01]  /*2240*/  LOP3.LUT R3, R8, 0x40, R3, 0xe2, !PT ;  /* 0x0000004008037812 */ /* 0x000fe200078ee203 */
[----:B------:R-:W-:Y:S01]  /*2250*/  IMAD R8, R21, UR8, RZ ;  /* 0x0000000815087c24 */ /* 0x000fe2000f8e02ff */
[----:B----4-:R-:W-:Y:S01]  /*2260*/  ISETP.GE.AND P0, PT, R11, R6, PT ;  /* 0x000000060b00720c */ /* 0x010fe20003f06270 */
[----:B------:R-:W-:Y:S01]  /*2270*/  IMAD R10, R5, -0x2, R6 ;  /* 0xfffffffe050a7824 */ /* 0x000fe200078e0206 */
[----:B------:R-:W-:Y:S01]  /*2280*/  ULOP3.LUT UR38, UR38, UR6, URZ, 0x3c, !UPT ;  /* 0x0000000626267292 */ /* 0x000fe2000f8e3c3f */
[----:B------:R-:W-:Y:S01]  /*2290*/  IMAD.SHL.U32 R5, R96, 0x100, RZ ;  /* 0x0000010060057824 */ /* 0x000fe200078e00ff */
[----:B------:R-:W-:Y:S01]  /*22a0*/  UIMAD UR39, UR4, -0x5, UR39 ;  /* 0xfffffffb042778a4 */ /* 0x000fe2000f8e0227 */
[----:B------:R-:W-:Y:S01]  /*22b0*/  IMAD.SHL.U32 R6, R18, 0x2, RZ ;  /* 0x0000000212067824 */ /* 0x000fe200078e00ff */
[----:B------:R-:W-:Y:S01]  /*22c0*/  @UP1 ULOP3.LUT UR38, UR38, 0x1, UR4, 0x78, !UPT ;  /* 0x0000000126261892 */ /* 0x000fe2000f8e7804 */
[----:B------:R-:W-:Y:S01]  /*22d0*/  IMAD R0, R0, -0x40, R7 ;  /* 0xffffffc000007824 */ /* 0x000fe200078e0207 */
[----:B------:R-:W-:Y:S01]  /*22e0*/  ISETP.GE.OR P0, PT, R5, UR7, P0 ;  /* 0x0000000705007c0c */ /* 0x000fe20008706670 */
[----:B------:R-:W-:Y:S01]  /*22f0*/  IMAD.WIDE R96, R96, 0x100, RZ ;  /* 0x0000010060607825 */ /* 0x000fe200078e02ff */
[----:B------:R-:W-:-:S03]  /*2300*/  LOP3.LUT R6, R11, 0x6, R6, 0xf8, !PT ;  /* 0x000000060b067812 */ /* 0x000fc600078ef806 */
[----:B------:R-:W-:Y:S01]  /*2310*/  IMAD R13, R89, UR9, R8 ;  /* 0x00000009590d7c24 */ /* 0x000fe2000f8e0208 */
[----:B------:R-:W-:Y:S02]  /*2320*/  SHF.R.S32.HI R7, RZ, 0x1f, R6 ;  /* 0x0000001fff077819 */ /* 0x000fe40000011406 */
[----:B------:R-:W-:Y:S01]  /*2330*/  LOP3.LUT R113, R96, R3, R4, 0xfe, !PT ;  /* 0x0000000360717212 */ /* 0x000fe200078efe04 */
[----:B------:R-:W-:Y:S01]  /*2340*/  IMAD.IADD R4, R10, 0x1, -R11 ;  /* 0x000000010a047824 */ /* 0x000fe200078e0a0b */
[----:B------:R-:W-:Y:S01]  /*2350*/  IADD3 R3, -R5, UR7, R0 ;  /* 0x0000000705037c10 */ /* 0x000fe2000fffe100 */
[----:B------:R-:W-:-:S04]  /*2360*/  IMAD.WIDE.U32 R8, R89, UR8, R6 ;  /* 0x0000000859087c25 */ /* 0x000fc8000f8e0006 */
[----:B------:R-:W-:Y:S02]  /*2370*/  IMAD.IADD R9, R9, 0x1, R13 ;  /* 0x0000000109097824 */ /* 0x000fe400078e020d */
[----:B------:R-:W-:Y:S01]  /*2380*/  IMAD.MOV.U32 R0, RZ, RZ, -0x1 ;  /* 0xffffffffff007424 */ /* 0x000fe200078e00ff */
[----:B------:R-:W-:Y:S06]  /*2390*/  @P0 BRA `(.L_x_34) ;  /* 0x0000004c00780947 */ /* 0x000fec0003800000 */
[----:B------:R-:W0:Y:S01]  /*23a0*/  LDC.64 R12, c[0x0][0x5c8] ;  /* 0x00017200ff0c7b82 */ /* 0x000e220000000a00 */
[----:B-----5:R-:W-:Y:S01]  /*23b0*/  FSETP.NEU.AND P1, PT, R90, RZ, PT ;  /* 0x000000ff5a00720b */ /* 0x020fe20003f2d000 */
[----:B------:R-:W-:Y:S01]  /*23c0*/  BSSY B0, `(.L_x_34) ;  /* 0x00004db000007945 */ /* 0x000fe20003800000 */
[----:B------:R-:W-:-:S04]  /*23d0*/  ISETP.GT.AND P6, PT, R4, RZ, PT ;  /* 0x000000ff0400720c */ /* 0x000fc80003fc4270 */
[----:B------:R-:W-:Y:S01]  /*23e0*/  ISETP.GT.AND P0, PT, R3, RZ, P6 ;  /* 0x000000ff0300720c */ /* 0x000fe20003704270 */
[-C--:B0-----:R-:W-:Y:S02]  /*23f0*/  IMAD R10, R97, R12.reuse, RZ ;  /* 0x0000000c610a7224 */ /* 0x081fe400078e02ff */
[----:B------:R-:W-:-:S04]  /*2400*/  IMAD.WIDE.U32 R104, R113, R12, R8 ;  /* 0x0000000c71687225 */ /* 0x000fc800078e0008 */
[----:B------:R-:W-:-:S04]  /*2410*/  IMAD R5, R113, R13, R10 ;  /* 0x0000000d71057224 */ /* 0x000fc800078e020a */
[----:B------:R-:W-:Y:S01]  /*2420*/  IMAD.IADD R95, R105, 0x1, R5 ;  /* 0x00000001695f7824 */ /* 0x000fe200078e0205 */
[----:B------:R-:W-:Y:S06]  /*2430*/  @!P1 BRA `(.L_x_35) ;  /* 0x0000003400749947 */ /* 0x000fec0003800000 */
[----:B------:R-:W0:Y:S01]  /*2440*/  LDC.64 R14, c[0x0][0x5b8] ;  /* 0x00016e00ff0e7b82 */ /* 0x000e220000000a00 */
[----:B------:R-:W-:-:S07]  /*2450*/  ULDC.64 UR4, c[0x0][0x5c0] ;  /* 0x0001700000047ab9 */ /* 0x000fce0000000a00 */
[----:B------:R-:W1:Y:S08]  /*2460*/  LDC.64 R98, c[0x0][0x5b0] ;  /* 0x00016c00ff627b82 */ /* 0x000e700000000a00 */
[----:B------:R-:W3:Y:S01]  /*2470*/  LDC.64 R10, c[0x0][0x5a8] ;  /* 0x00016a00ff0a7b82 */ /* 0x000ee20000000a00 */
[-C--:B0-----:R-:W-:Y:S02]  /*2480*/  IMAD R8, R21, R14.reuse, RZ ;  /* 0x0000000e15087224 */ /* 0x081fe400078e02ff */
[----:B------:R-:W-:-:S04]  /*2490*/  IMAD.WIDE.U32 R20, R89, R14, R6 ;  /* 0x0000000e59147225 */ /* 0x000fc800078e0006 */
[----:B--2---:R-:W-:Y:S02]  /*24a0*/  IMAD R91, R89, R15, R8 ;  /* 0x0000000f595b7224 */ /* 0x004fe400078e0208 */
[-C--:B-1----:R-:W-:Y:S02]  /*24b0*/  IMAD R8, R97, R98.reuse, RZ ;  /* 0x0000006261087224 */ /* 0x082fe400078e02ff */
[----:B------:R-:W-:Y:S02]  /*24c0*/  IMAD.IADD R93, R21, 0x1, R91 ;  /* 0x00000001155d7824 */ /* 0x000fe400078e025b */
[----:B------:R-:W-:Y:S02]  /*24d0*/  IMAD.MOV.U32 R92, RZ, RZ, R20 ;  /* 0x000000ffff5c7224 */ /* 0x000fe400078e0014 */
[C---:B------:R-:W-:Y:S02]  /*24e0*/  IMAD R109, R113.reuse, R99, R8 ;  /* 0x00000063716d7224 */ /* 0x040fe400078e0208 */
[----:B------:R-:W-:-:S04]  /*24f0*/  IMAD.WIDE.U32 R8, R113, R98, R92 ;  /* 0x0000006271087225 */ /* 0x000fc800078e005c */
[----:B------:R-:W-:Y:S01]  /*2500*/  IMAD.IADD R5, R9, 0x1, R109 ;  /* 0x0000000109057824 */ /* 0x000fe200078e026d */
[----:B---3--:R-:W-:-:S04]  /*2510*/  LEA R100, P1, R8, R10, 0x1 ;  /* 0x0000000a08647211 */ /* 0x008fc800078208ff */
[----:B------:R-:W-:-:S05]  /*2520*/  LEA.HI.X R101, R8, R11, R5, 0x1, P1 ;  /* 0x0000000b08657211 */ /* 0x000fca00008f0c05 */
[----:B------:R-:W2:Y:S01]  /*2530*/  @P0 LDG.E.LTC128B.U16 R5, desc[UR36][R100.64] ;  /* 0x0000002464050981 */ /* 0x000ea2000c1e1520 */
[----:B------:R-:W-:Y:S01]  /*2540*/  LEA R94, P1, R104, UR4, 0x1 ;  /* 0x00000004685e7c11 */ /* 0x000fe2000f8208ff */
[----:B------:R-:W-:Y:S01]  /*2550*/  IMAD.WIDE.U32 R8, R113, R98, R6 ;  /* 0x0000006271087225 */ /* 0x000fe200078e0006 */
[----:B------:R-:W-:Y:S01]  /*2560*/  ISETP.GT.AND P4, PT, R4, 0x1, PT ;  /* 0x000000010400780c */ /* 0x000fe20003f84270 */
[----:B------:R-:W-:Y:S01]  /*2570*/  BSSY B1, `(.L_x_36) ;  /* 0x0000012000017945 */ /* 0x000fe20003800000 */
[----:B------:R-:W-:Y:S01]  /*2580*/  LEA.HI.X R95, R104, UR5, R95, 0x1, P1 ;  /* 0x00000005685f7c11 */ /* 0x000fe200088f0c5f */
[----:B------:R-:W-:Y:S01]  /*2590*/  IMAD.IADD R9, R109, 0x1, R9 ;  /* 0x000000016d097824 */ /* 0x000fe200078e0209 */
[----:B------:R-:W-:Y:S02]  /*25a0*/  ISETP.GT.AND P1, PT, R3, RZ, P4 ;  /* 0x000000ff0300720c */ /* 0x000fe40002724270 */
[----:B------:R-:W-:Y:S01]  /*25b0*/  P2R R107, PR, RZ, 0x10 ;  /* 0x00000010ff6b7803 */ /* 0x000fe20000000000 */
[----:B------:R-:W-:-:S04]  /*25c0*/  IMAD.WIDE.U32 R102, R89, R14, R8 ;  /* 0x0000000e59667225 */ /* 0x000fc800078e0008 */
[----:B------:R-:W-:Y:S01]  /*25d0*/  IMAD.IADD R9, R91, 0x1, R103 ;  /* 0x000000015b097824 */ /* 0x000fe200078e0267 */
[----:B------:R-:W-:Y:S02]  /*25e0*/  LEA R8, P2, R102, R10, 0x1 ;  /* 0x0000000a66087211 */ /* 0x000fe400078408ff */
[----:B------:R-:W-:Y:S02]  /*25f0*/  SHF.L.U64.HI R103, R98, 0x3, R99 ;  /* 0x0000000362677819 */ /* 0x000fe40000010263 */
[----:B------:R-:W-:Y:S01]  /*2600*/  LEA.HI.X R9, R102, R11, R9, 0x1, P2 ;  /* 0x0000000b66097211 */ /* 0x000fe200010f0c09 */
[----:B------:R-:W-:Y:S02]  /*2610*/  IMAD.SHL.U32 R102, R98, 0x8, RZ ;  /* 0x0000000862667824 */ /* 0x000fe400078e00ff */
[----:B--2---:R-:W-:-:S04]  /*2620*/  IMAD.U32 R15, R5, 0x10000, RZ ;  /* 0x00010000050f7824 */ /* 0x004fc800078e00ff */
[----:B------:R-:W-:-:S04]  /*2630*/  FMUL R15, R15, R90 ;  /* 0x0000005a0f0f7220 */ /* 0x000fc80000400000 */
[----:B------:R-:W-:-:S05]  /*2640*/  FFMA R15, R56, R88, R15 ;  /* 0x00000058380f7223 */ /* 0x000fca000000000f */
[----:B------:R-:W-:-:S05]  /*2650*/  F2FP.BF16.F32.PACK_AB R15, RZ, R15 ;  /* 0x0000000fff0f723e */ /* 0x000fca00000010ff */
[----:B------:R0:W-:Y:S01]  /*2660*/  @P0 STG.E.U16 desc[UR36][R94.64], R15 ;  /* 0x0000000f5e000986 */ /* 0x0001e2000c101524 */
[----:B------:R-:W-:Y:S05]  /*2670*/  @!P1 BRA `(.L_x_37) ;  /* 0x0000000000049947 */ /* 0x000fea0003800000 */
[----:B------:R1:W5:Y:S02]  /*2680*/  LDG.E.LTC128B.U16 R5, desc[UR36][R8.64+0x2] ;  /* 0x0000022408057981 */ /* 0x000364000c1e1520 */
.L_x_37:
[----:B------:R-:W-:Y:S05]  /*2690*/  BSYNC B1 ;  /* 0x0000000000017941 */ /* 0x000fea0003800000 */
.L_x_36:
[----:B0----5:R-:W-:Y:S01]  /*26a0*/  IMAD.U32 R15, R5, 0x10000, RZ ;  /* 0x00010000050f7824 */ /* 0x021fe200078e00ff */
[----:B------:R-:W-:Y:S01]  /*26b0*/  ISETP.GT.AND P0, PT, R3, 0x8, P6 ;  /* 0x000000080300780c */ /* 0x000fe20003704270 */
[----:B------:R-:W-:-:S04]  /*26c0*/  IMAD.WIDE.U32 R104, R113, R98, R102 ;  /* 0x0000006271687225 */ /* 0x000fc800078e0066 */
[----:B------:R-:W-:Y:S01]  /*26d0*/  FMUL R56, R15, R90 ;  /* 0x0000005a0f387220 */ /* 0x000fe20000400000 */
[----:B------:R-:W-:Y:S01]  /*26e0*/  IMAD.IADD R109, R109, 0x1, R105 ;  /* 0x000000016d6d7824 */ /* 0x000fe200078e0269 */
[----:B------:R-:W-:Y:S02]  /*26f0*/  IADD3 R15, P2, R20, R104, RZ ;  /* 0x00000068140f7210 */ /* 0x000fe40007f5e0ff */
[----:B------:R-:W-:-:S03]  /*2700*/  FFMA R57, R57, R88, R56 ;  /* 0x0000005839397223 */ /* 0x000fc60000000038 */
[----:B------:R-:W-:Y:S01]  /*2710*/  IMAD.X R100, R109, 0x1, R93, P2 ;  /* 0x000000016d647824 */ /* 0x000fe200010e065d */
[C---:B------:R-:W-:Y:S02]  /*2720*/  LEA R56, P2, R15.reuse, R10, 0x1 ;  /* 0x0000000a0f387211 */ /* 0x040fe400078408ff */
[----:B------:R-:W-:Y:S02]  /*2730*/  F2FP.BF16.F32.PACK_AB R101, RZ, R57 ;  /* 0x00000039ff65723e */ /* 0x000fe400000010ff */
[----:B------:R-:W-:Y:S02]  /*2740*/  LEA.HI.X R57, R15, R11, R100, 0x1, P2 ;  /* 0x0000000b0f397211 */ /* 0x000fe400010f0c64 */
[----:B------:R-:W-:Y:S01]  /*2750*/  PRMT R15, R5, 0x7610, R15 ;  /* 0x00007610050f7816 */ /* 0x000fe2000000000f */
[----:B------:R0:W-:Y:S05]  /*2760*/  @P1 STG.E.U16 desc[UR36][R94.64+0x2], R101 ;  /* 0x000002655e001986 */ /* 0x0001ea000c101524 */
[----:B------:R2:W3:Y:S01]  /*2770*/  @P0 LDG.E.LTC128B.U16 R15, desc[UR36][R56.64] ;  /* 0x00000024380f0981 */ /* 0x0004e2000c1e1520 */
[----:B------:R-:W-:Y:S01]  /*2780*/  IADD3 R104, P1, R6, R104, RZ ;  /* 0x0000006806687210 */ /* 0x000fe20007f3e0ff */
[----:B------:R-:W-:Y:S01]  /*2790*/  BSSY B1, `(.L_x_38) ;  /* 0x0000012000017945 */ /* 0x000fe20003800000 */
[----:B------:R-:W-:-:S03]  /*27a0*/  SHF.L.U64.HI R111, R12, 0x4, R13 ;  /* 0x000000040c6f7819 */ /* 0x000fc6000001020d */
[----:B------:R-:W-:Y:S01]  /*27b0*/  IMAD.X R105, R7, 0x1, R109, P1 ;  /* 0x0000000107697824 */ /* 0x000fe200008e066d */
[----:B------:R-:W-:Y:S01]  /*27c0*/  ISETP.GT.AND P1, PT, R3, 0x8, P4 ;  /* 0x000000080300780c */ /* 0x000fe20002724270 */
[----:B------:R-:W-:Y:S02]  /*27d0*/  IMAD.SHL.U32 R109, R12, 0x10, RZ ;  /* 0x000000100c6d7824 */ /* 0x000fe400078e00ff */
[----:B------:R-:W-:-:S03]  /*27e0*/  IMAD.WIDE.U32 R104, R89, R14, R104 ;  /* 0x0000000e59687225 */ /* 0x000fc600078e0068 */
[----:B------:R-:W-:Y:S02]  /*27f0*/  IADD3 R100, P2, R109, R94, RZ ;  /* 0x0000005e6d647210 */ /* 0x000fe40007f5e0ff */
[----:B--2---:R-:W-:-:S03]  /*2800*/  LEA R56, P3, R104, R10, 0x1 ;  /* 0x0000000a68387211 */ /* 0x004fc600078608ff */
[----:B0-----:R-:W-:Y:S02]  /*2810*/  IMAD.X R101, R111, 0x1, R95, P2 ;  /* 0x000000016f657824 */ /* 0x001fe400010e065f */
[----:B---3--:R-:W-:-:S04]  /*2820*/  IMAD.U32 R5, R15, 0x10000, RZ ;  /* 0x000100000f057824 */ /* 0x008fc800078e00ff */
[----:B------:R-:W-:-:S04]  /*2830*/  FMUL R5, R5, R90 ;  /* 0x0000005a05057220 */ /* 0x000fc80000400000 */
[----:B------:R-:W-:Y:S01]  /*2840*/  FFMA R5, R58, R88, R5 ;  /* 0x000000583a057223 */ /* 0x000fe20000000005 */
[----:B------:R-:W-:-:S04]  /*2850*/  IMAD.IADD R58, R91, 0x1, R105 ;  /* 0x000000015b3a7824 */ /* 0x000fc800078e0269 */
[----:B------:R-:W-:Y:S02]  /*2860*/  F2FP.BF16.F32.PACK_AB R5, RZ, R5 ;  /* 0x00000005ff05723e */ /* 0x000fe400000010ff */
[----:B------:R-:W-:-:S03]  /*2870*/  LEA.HI.X R57, R104, R11, R58, 0x1, P3 ;  /* 0x0000000b68397211 */ /* 0x000fc600018f0c3a */
[----:B------:R0:W-:Y:S01]  /*2880*/  @P0 STG.E.U16 desc[UR36][R100.64], R5 ;  /* 0x0000000564000986 */ /* 0x0001e2000c101524 */
[----:B------:R-:W-:Y:S05]  /*2890*/  @!P1 BRA `(.L_x_39) ;  /* 0x0000000000049947 */ /* 0x000fea0003800000 */
[----:B------:R2:W5:Y:S02]  /*28a0*/  LDG.E.LTC128B.U16 R15, desc[UR36][R56.64+0x2] ;  /* 0x00000224380f7981 */ /* 0x000564000c1e1520 */
.L_x_39:
[----:B------:R-:W-:Y:S05]  /*28b0*/  BSYNC B1 ;  /* 0x0000000000017941 */ /* 0x000fea0003800000 */
.L_x_38:
[C---:B0----5:R-:W-:Y:S01]  /*28c0*/  IMAD.U32 R5, R15.reuse, 0x10000, RZ ;  /* 0x000100000f057824 */ /* 0x061fe200078e00ff */
[----:B------:R-:W-:Y:S01]  /*28d0*/  ISETP.GT.AND P4, PT, R4, 0x8, PT ;  /* 0x000000080400780c */ /* 0x000fe20003f84270 */
[----:B------:R-:W-:Y:S01]  /*28e0*/  BSSY B1, `(.L_x_40) ;  /* 0x000000d000017945 */ /* 0x000fe20003800000 */
[----:B------:R-:W-:Y:S01]  /*28f0*/  PRMT R104, R15, 0x7610, R104 ;  /* 0x000076100f687816 */ /* 0x000fe20000000068 */
[----:B------:R-:W-:Y:S01]  /*2900*/  FMUL R58, R5, R90 ;  /* 0x0000005a053a7220 */ /* 0x000fe20000400000 */
[----:B------:R-:W-:Y:S02]  /*2910*/  ISETP.GT.AND P0, PT, R3, RZ, P4 ;  /* 0x000000ff0300720c */ /* 0x000fe40002704270 */
[----:B------:R-:W-:Y:S01]  /*2920*/  P2R R108, PR, RZ, 0x10 ;  /* 0x00000010ff6c7803 */ /* 0x000fe20000000000 */
[----:B------:R-:W-:Y:S01]  /*2930*/  FFMA R58, R59, R88, R58 ;  /* 0x000000583b3a7223 */ /* 0x000fe2000000003a */
[----:B------:R-:W-:-:S04]  /*2940*/  IMAD.MOV.U32 R59, RZ, RZ, R101 ;  /* 0x000000ffff3b7224 */ /* 0x000fc800078e0065 */
[----:B------:R-:W-:-:S04]  /*2950*/  F2FP.BF16.F32.PACK_AB R58, RZ, R58 ;  /* 0x0000003aff3a723e */ /* 0x000fc800000010ff */
[----:B------:R-:W-:Y:S01]  /*2960*/  PRMT R5, R58, 0x7610, R5 ;  /* 0x000076103a057816 */ /* 0x000fe20000000005 */
[----:B------:R-:W-:-:S05]  /*2970*/  IMAD.MOV.U32 R58, RZ, RZ, R100 ;  /* 0x000000ffff3a7224 */ /* 0x000fca00078e0064 */
[----:B------:R0:W-:Y:S01]  /*2980*/  @P1 STG.E.U16 desc[UR36][R58.64+0x2], R5 ;  /* 0x000002053a001986 */ /* 0x0001e2000c101524 */
[----:B------:R-:W-:Y:S05]  /*2990*/  @!P0 BRA `(.L_x_41) ;  /* 0x0000000000048947 */ /* 0x000fea0003800000 */
[----:B------:R3:W5:Y:S02]  /*29a0*/  LDG.E.LTC128B.U16 R104, desc[UR36][R8.64+0x10] ;  /* 0x0000102408687981 */ /* 0x000764000c1e1520 */
.L_x_41:
[----:B------:R-:W-:Y:S05]  /*29b0*/  BSYNC B1 ;  /* 0x0000000000017941 */ /* 0x000fea0003800000 */
.L_x_40:
[----:B-----5:R-:W-:Y:S01]  /*29c0*/  IMAD.U32 R15, R104, 0x10000, RZ ;  /* 0x00010000680f7824 */ /* 0x020fe200078e00ff */
[----:B------:R-:W-:Y:S01]  /*29d0*/  ISETP.GT.AND P3, PT, R4, 0x9, PT ;  /* 0x000000090400780c */ /* 0x000fe20003f64270 */
[C---:B0-----:R-:W-:Y:S01]  /*29e0*/  IMAD.SHL.U32 R5, R12.reuse, 0x100, RZ ;  /* 0x000001000c057824 */ /* 0x041fe200078e00ff */
[----:B------:R-:W-:Y:S01]  /*29f0*/  BSSY B1, `(.L_x_42) ;  /* 0x000000c000017945 */ /* 0x000fe20003800000 */
[----:B------:R-:W-:Y:S01]  /*2a00*/  FMUL R105, R15, R90 ;  /* 0x0000005a0f697220 */ /* 0x000fe20000400000 */
[----:B------:R-:W-:Y:S02]  /*2a10*/  SHF.L.U64.HI R15, R12, 0x8, R13 ;  /* 0x000000080c0f7819 */ /* 0x000fe4000001020d */
[----:B------:R-:W-:Y:S01]  /*2a20*/  IADD3 R12, P1, P2, R5, R94, R109 ;  /* 0x0000005e050c7210 */ /* 0x000fe20007a3e06d */
[----:B------:R-:W-:Y:S01]  /*2a30*/  FFMA R105, R60, R88, R105 ;  /* 0x000000583c697223 */ /* 0x000fe20000000069 */
[----:B------:R-:W-:Y:S02]  /*2a40*/  P2R R109, PR, RZ, 0x8 ;  /* 0x00000008ff6d7803 */ /* 0x000fe40000000000 */
[----:B------:R-:W-:-:S02]  /*2a50*/  IADD3.X R13, R15, R95, R111, P1, P2 ;  /* 0x0000005f0f0d7210 */ /* 0x000fc40000fe446f */
[----:B------:R-:W-:Y:S02]  /*2a60*/  F2FP.BF16.F32.PACK_AB R105, RZ, R105 ;  /* 0x00000069ff69723e */ /* 0x000fe400000010ff */
[----:B------:R-:W-:-:S03]  /*2a70*/  ISETP.GT.AND P1, PT, R3, RZ, P3 ;  /* 0x000000ff0300720c */ /* 0x000fc60001f24270 */
[----:B------:R0:W-:Y:S10]  /*2a80*/  @P0 STG.E.U16 desc[UR36][R94.64+0x10], R105 ;  /* 0x000010695e000986 */ /* 0x0001f4000c101524 */
[----:B------:R-:W-:Y:S05]  /*2a90*/  @!P1 BRA `(.L_x_43) ;  /* 0x0000000000049947 */ /* 0x000fea0003800000 */
[----:B------:R4:W5:Y:S02]  /*2aa0*/  LDG.E.LTC128B.U16 R104, desc[UR36][R8.64+0x12] ;  /* 0x0000122408687981 */ /* 0x000964000c1e1520 */
.L_x_43:
[----:B------:R-:W-:Y:S05]  /*2ab0*/  BSYNC B1 ;  /* 0x0000000000017941 */ /* 0x000fea0003800000 */
.L_x_42:
[----:B0----5:R-:W-:Y:S01]  /*2ac0*/  IMAD.U32 R105, R104, 0x10000, RZ ;  /* 0x0001000068697824 */ /* 0x021fe200078e00ff */
[----:B------:R-:W-:Y:S01]  /*2ad0*/  ISETP.GT.AND P0, PT, R3, 0x8, P4 ;  /* 0x000000080300780c */ /* 0x000fe20002704270 */
[----:B------:R-:W-:Y:S02]  /*2ae0*/  BSSY B1, `(.L_x_44) ;  /* 0x000000a000017945 */ /* 0x000fe40003800000 */
[----:B------:R-:W-:-:S04]  /*2af0*/  FMUL R60, R105, R90 ;  /* 0x0000005a693c7220 */ /* 0x000fc80000400000 */
[----:B------:R-:W-:Y:S01]  /*2b00*/  FFMA R60, R61, R88, R60 ;  /* 0x000000583d3c7223 */ /* 0x000fe2000000003c */
[----:B------:R-:W-:-:S04]  /*2b10*/  @P1 IMAD.MOV.U32 R61, RZ, RZ, R95 ;  /* 0x000000ffff3d1224 */ /* 0x000fc800078e005f */
[----:B------:R-:W-:-:S04]  /*2b20*/  F2FP.BF16.F32.PACK_AB R60, RZ, R60 ;  /* 0x0000003cff3c723e */ /* 0x000fc800000010ff */
[----:B------:R-:W-:Y:S01]  /*2b30*/  PRMT R105, R60, 0x7610, R105 ;  /* 0x000076103c697816 */ /* 0x000fe20000000069 */
[----:B------:R-:W-:-:S05]  /*2b40*/  @P1 IMAD.MOV.U32 R60, RZ, RZ, R94 ;  /* 0x000000ffff3c1224 */ /* 0x000fca00078e005e */
[----:B------:R0:W-:Y:S01]  /*2b50*/  @P1 STG.E.U16 desc[UR36][R60.64+0x12], R105 ;  /* 0x000012693c001986 */ /* 0x0001e2000c101524 */
[----:B------:R-:W-:Y:S05]  /*2b60*/  @!P0 BRA `(.L_x_45) ;  /* 0x0000000000048947 */ /* 0x000fea0003800000 */
[----:B------:R0:W5:Y:S02]  /*2b70*/  LDG.E.LTC128B.U16 R104, desc[UR36][R56.64+0x10] ;  /* 0x0000102438687981 */ /* 0x000164000c1e1520 */
.L_x_45:
[----:B------:R-:W-:Y:S05]  /*2b80*/  BSYNC B1 ;  /* 0x0000000000017941 */ /* 0x000fea0003800000 */
.L_x_44:
[----:B0----5:R-:W-:Y:S01]  /*2b90*/  IMAD.U32 R61, R104, 0x10000, RZ ;  /* 0x00010000683d7824 */ /* 0x021fe200078e00ff */
[----:B------:R-:W-:Y:S01]  /*2ba0*/  ISETP.GT.AND P1, PT, R3, 0x8, P3 ;  /* 0x000000080300780c */ /* 0x000fe20001f24270 */
[----:B------:R-:W-:Y:S02]  /*2bb0*/  BSSY B1, `(.L_x_46) ;  /* 0x0000007000017945 */ /* 0x000fe40003800000 */
[----:B------:R-:W-:-:S04]  /*2bc0*/  FMUL R61, R61, R90 ;  /* 0x0000005a3d3d7220 */ /* 0x000fc80000400000 */
[----:B------:R-:W-:-:S05]  /*2bd0*/  FFMA R61, R62, R88, R61 ;  /* 0x000000583e3d7223 */ /* 0x000fca000000003d */
[----:B------:R-:W-:-:S05]  /*2be0*/  F2FP.BF16.F32.PACK_AB R61, RZ, R61 ;  /* 0x0000003dff3d723e */ /* 0x000fca00000010ff */
[----:B------:R0:W-:Y:S01]  /*2bf0*/  @P0 STG.E.U16 desc[UR36][R58.64+0x10], R61 ;  /* 0x0000103d3a000986 */ /* 0x0001e2000c101524 */
[----:B------:R-:W-:Y:S05]  /*2c00*/  @!P1 BRA `(.L_x_47) ;  /* 0x0000000000049947 */ /* 0x000fea0003800000 */
[----:B------:R0:W5:Y:S02]  /*2c10*/  LDG.E.LTC128B.U16 R104, desc[UR36][R56.64+0x12] ;  /* 0x0000122438687981 */ /* 0x000164000c1e1520 */
.L_x_47:
[----:B------:R-:W-:Y:S05]  /*2c20*/  BSYNC B1 ;  /* 0x0000000000017941 */ /* 0x000fea0003800000 */
.L_x_46:
[----:B0----5:R-:W-:Y:S01]  /*2c30*/  IMAD.U32 R61, R104, 0x10000, RZ ;  /* 0x00010000683d7824 */ /* 0x021fe200078e00ff */
[----:B------:R-:W-:Y:S01]  /*2c40*/  IADD3 R113, P0, R113, 0x80, RZ ;  /* 0x0000008071717810 */ /* 0x000fe20007f1e0ff */
[----:B------:R-:W-:Y:S01]  /*2c50*/  BSSY B1, `(.L_x_48) ;  /* 0x000000b000017945 */ /* 0x000fe20003800000 */
[----:B------:R-:W-:Y:S01]  /*2c60*/  ISETP.GT.AND P2, PT, R4, 0x10, PT ;  /* 0x000000100400780c */ /* 0x000fe20003f44270 */
[----:B------:R-:W-:Y:S02]  /*2c70*/  FMUL R60, R61, R90 ;  /* 0x0000005a3d3c7220 */ /* 0x000fe40000400000 */
[----:B------:R-:W-:Y:S01]  /*2c80*/  IMAD.X R97, RZ, RZ, R97, P0 ;  /* 0x000000ffff617224 */ /* 0x000fe200000e0661 */
[----:B------:R-:W-:Y:S01]  /*2c90*/  ISETP.GT.AND P0, PT, R3, RZ, P2 ;  /* 0x000000ff0300720c */ /* 0x000fe20001704270 */
[----:B------:R-:W-:Y:S01]  /*2ca0*/  FFMA R60, R63, R88, R60 ;  /* 0x000000583f3c7223 */ /* 0x000fe2000000003c */
[----:B------:R-:W-:-:S04]  /*2cb0*/  P2R R105, PR, RZ, 0x4 ;  /* 0x00000004ff697803 */ /* 0x000fc80000000000 */
[----:B------:R-:W-:-:S05]  /*2cc0*/  F2FP.BF16.F32.PACK_AB R60, RZ, R60 ;  /* 0x0000003cff3c723e */ /* 0x000fca00000010ff */
[----:B------:R0:W-:Y:S02]  /*2cd0*/  @P1 STG.E.U16 desc[UR36][R58.64+0x12], R60 ;  /* 0x0000123c3a001986 */ /* 0x0001e4000c101524 */
[----:B------:R-:W-:Y:S05]  /*2ce0*/  @!P0 BRA `(.L_x_49) ;  /* 0x0000000000048947 */ /* 0x000fea0003800000 */
[----:B------:R0:W5:Y:S02]  /*2cf0*/  LDG.E.LTC128B.U16 R104, desc[UR36][R8.64+0x20] ;  /* 0x0000202408687981 */ /* 0x000164000c1e1520 */
.L_x_49:
[----:B------:R-:W-:Y:S05]  /*2d00*/  BSYNC B1 ;  /* 0x0000000000017941 */ /* 0x000fea0003800000 */
.L_x_48:
[----:B-----5:R-:W-:Y:S01]  /*2d10*/  IMAD.U32 R21, R104, 0x10000, RZ ;  /* 0x0001000068157824 */ /* 0x020fe200078e00ff */
[----:B------:R-:W-:Y:S01]  /*2d20*/  ISETP.GT.AND P1, PT, R4, 0x11, PT ;  /* 0x000000110400780c */ /* 0x000fe20003f24270 */
[----:B0-----:R-:W-:Y:S01]  /*2d30*/  IMAD R60, R97, R98, RZ ;  /* 0x00000062613c7224 */ /* 0x001fe200078e02ff */
[----:B------:R-:W-:Y:S01]  /*2d40*/  BSSY B1, `(.L_x_50) ;  /* 0x0000021000017945 */ /* 0x000fe20003800000 */
[----:B------:R-:W-:Y:S01]  /*2d50*/  FMUL R21, R21, R90 ;  /* 0x0000005a15157220 */ /* 0x000fe20000400000 */
[----:B------:R-:W-:-:S04]  /*2d60*/  IMAD.WIDE.U32 R62, R113, R98, R6 ;  /* 0x00000062713e7225 */ /* 0x000fc800078e0006 */
[----:B------:R-:W-:Y:S01]  /*2d70*/  FFMA R21, R64, R88, R21 ;  /* 0x0000005840157223 */ /* 0x000fe20000000015 */
[C---:B------:R-:W-:Y:S02]  /*2d80*/  IMAD R111, R113.reuse, R99, R60 ;  /* 0x00000063716f7224 */ /* 0x040fe400078e023c */
[----:B------:R-:W-:Y:S02]  /*2d90*/  IMAD.WIDE.U32 R60, R113, R98, R92 ;  /* 0x00000062713c7225 */ /* 0x000fe400078e005c */
[----:B------:R-:W-:Y:S02]  /*2da0*/  F2FP.BF16.F32.PACK_AB R21, RZ, R21 ;  /* 0x00000015ff15723e */ /* 0x000fe400000010ff */
[----:B------:R-:W-:Y:S02]  /*2db0*/  IMAD.IADD R63, R111, 0x1, R63 ;  /* 0x000000016f3f7824 */ /* 0x000fe400078e023f */
[----:B------:R-:W-:Y:S01]  /*2dc0*/  PRMT R97, R21, 0x7610, R97 ;  /* 0x0000761015617816 */ /* 0x000fe20000000061 */
[----:B------:R-:W-:-:S02]  /*2dd0*/  IMAD.IADD R21, R61, 0x1, R111 ;  /* 0x000000013d157824 */ /* 0x000fc400078e026f */
[----:B------:R-:W-:Y:S02]  /*2de0*/  IMAD.WIDE.U32 R98, R113, R98, R102 ;  /* 0x0000006271627225 */ /* 0x000fe400078e0066 */
[----:B------:R0:W-:Y:S02]  /*2df0*/  @P0 STG.E.U16 desc[UR36][R94.64+0x20], R97 ;  /* 0x000020615e000986 */ /* 0x0001e4000c101524 */
[----:B------:R-:W-:Y:S02]  /*2e00*/  IMAD.IADD R111, R111, 0x1, R99 ;  /* 0x000000016f6f7824 */ /* 0x000fe400078e0263 */
[----:B0-----:R-:W-:Y:S01]  /*2e10*/  IMAD.WIDE.U32 R96, R89, R14, R62 ;  /* 0x0000000e59607225 */ /* 0x001fe200078e003e */
[----:B------:R-:W-:-:S04]  /*2e20*/  LEA R62, P0, R60, R10, 0x1 ;  /* 0x0000000a3c3e7211 */ /* 0x000fc800078008ff */
[----:B------:R-:W-:Y:S01]  /*2e30*/  LEA.HI.X R63, R60, R11, R21, 0x1, P0 ;  /* 0x0000000b3c3f7211 */ /* 0x000fe200000f0c15 */
[----:B------:R-:W-:Y:S01]  /*2e40*/  IMAD.IADD R21, R91, 0x1, R97 ;  /* 0x000000015b157824 */ /* 0x000fe200078e0261 */
[----:B------:R-:W-:-:S04]  /*2e50*/  LEA R60, P0, R96, R10, 0x1 ;  /* 0x0000000a603c7211 */ /* 0x000fc800078008ff */
[----:B------:R-:W-:Y:S02]  /*2e60*/  LEA.HI.X R61, R96, R11, R21, 0x1, P0 ;  /* 0x0000000b603d7211 */ /* 0x000fe400000f0c15 */
[----:B------:R-:W-:-:S05]  /*2e70*/  IADD3 R64, P0, R20, R98, RZ ;  /* 0x0000006214407210 */ /* 0x000fca0007f1e0ff */
[----:B------:R-:W-:Y:S01]  /*2e80*/  IMAD.X R92, R111, 0x1, R93, P0 ;  /* 0x000000016f5c7824 */ /* 0x000fe200000e065d */
[----:B------:R-:W-:-:S05]  /*2e90*/  IADD3 R20, P0, R6, R98, RZ ;  /* 0x0000006206147210 */ /* 0x000fca0007f1e0ff */
[----:B------:R-:W-:Y:S01]  /*2ea0*/  IMAD.X R21, R7, 0x1, R111, P0 ;  /* 0x0000000107157824 */ /* 0x000fe200000e066f */
[----:B------:R-:W-:Y:S01]  /*2eb0*/  LEA R6, P0, R64, R10, 0x1 ;  /* 0x0000000a40067211 */ /* 0x000fe200078008ff */
[----:B------:R-:W-:-:S03]  /*2ec0*/  IMAD.WIDE.U32 R20, R89, R14, R20 ;  /* 0x0000000e59147225 */ /* 0x000fc600078e0014 */
[----:B------:R-:W-:Y:S02]  /*2ed0*/  LEA.HI.X R7, R64, R11, R92, 0x1, P0 ;  /* 0x0000000b40077211 */ /* 0x000fe400000f0c5c */
[----:B------:R-:W-:Y:S01]  /*2ee0*/  P2R R89, PR, RZ, 0x2 ;  /* 0x00000002ff597803 */ /* 0x000fe20000000000 */
[----:B------:R-:W-:Y:S01]  /*2ef0*/  IMAD.IADD R91, R91, 0x1, R21 ;  /* 0x000000015b5b7824 */ /* 0x000fe200078e0215 */
[----:B------:R-:W-:-:S04]  /*2f00*/  LEA R10, P0, R20, R10, 0x1 ;  /* 0x0000000a140a7211 */ /* 0x000fc800078008ff */
[----:B------:R-:W-:Y:S02]  /*2f10*/  LEA.HI.X R11, R20, R11, R91, 0x1, P0 ;  /* 0x0000000b140b7211 */ /* 0x000fe400000f0c5b */
[----:B------:R-:W-:-:S13]  /*2f20*/  ISETP.GT.AND P0, PT, R3, RZ, P1 ;  /* 0x000000ff0300720c */ /* 0x000fda0000f04270 */
[----:B------:R-:W-:Y:S05]  /*2f30*/  @!P0 BRA `(.L_x_51) ;  /* 0x0000000000048947 */ /* 0x000fea0003800000 */
[----:B------:R0:W5:Y:S02]  /*2f40*/  LDG.E.LTC128B.U16 R104, desc[UR36][R8.64+0x22] ;  /* 0x0000222408687981 */ /* 0x000164000c1e1520 */
.L_x_51:
[----:B------:R-:W-:Y:S05]  /*2f50*/  BSYNC B1 ;  /* 0x0000000000017941 */ /* 0x000fea0003800000 */
.L_x_50:
[----:B-----5:R-:W-:Y:S01]  /*2f60*/  IMAD.U32 R21, R104, 0x10000, RZ ;  /* 0x0001000068157824 */ /* 0x020fe200078e00ff */
[----:B------:R-:W-:Y:S01]  /*2f70*/  BSSY B1, `(.L_x_52) ;  /* 0x000000a000017945 */ /* 0x000fe20003800000 */
[----:B------:R-:W-:Y:S02]  /*2f80*/  @P0 IMAD.MOV.U32 R20, RZ, RZ, R94 ;  /* 0x000000ffff140224 */ /* 0x000fe400078e005e */
[----:B------:R-:W-:Y:S01]  /*2f90*/  FMUL R14, R21, R90 ;  /* 0x0000005a150e7220 */ /* 0x000fe20000400000 */
[----:B------:R-:W-:-:S03]  /*2fa0*/  @P0 IMAD.MOV.U32 R21, RZ, RZ, R95 ;  /* 0x000000ffff150224 */ /* 0x000fc600078e005f */
[----:B------:R-:W-:-:S05]  /*2fb0*/  FFMA R14, R65, R88, R14 ;  /* 0x00000058410e7223 */ /* 0x000fca000000000e */
[----:B------:R-:W-:-:S05]  /*2fc0*/  F2FP.BF16.F32.PACK_AB R14, RZ, R14 ;  /* 0x0000000eff0e723e */ /* 0x000fca00000010ff */
[----:B------:R0:W-:Y:S01]  /*2fd0*/  @P0 STG.E.U16 desc[UR36][R20.64+0x22], R14 ;  /* 0x0000220e14000986 */ /* 0x0001e2000c101524 */
[----:B------:R-:W-:-:S13]  /*2fe0*/  ISETP.GT.AND P0, PT, R3, 0x8, P2 ;  /* 0x000000080300780c */ /* 0x000fda0001704270 */
[----:B0-----:R-:W-:Y:S05]  /*2ff0*/  @!P0 BRA `(.L_x_53) ;  /* 0x0000000000048947 */ /* 0x001fea0003800000 */
[----:B------:R0:W5:Y:S02]  /*3000*/  LDG.E.LTC128B.U16 R104, desc[UR36][R56.64+0x20] ;  /* 0x0000202438687981 */ /* 0x000164000c1e1520 */
.L_x_53:
[----:B------:R-:W-:Y:S05]  /*3010*/  BSYNC B1 ;  /* 0x0000000000017941 */ /* 0x000fea0003800000 */
.L_x_52:
[----:B-----5:R-:W-:Y:S01]  /*3020*/  IMAD.U32 R21, R104, 0x10000, RZ ;  /* 0x0001000068157824 */ /* 0x020fe200078e00ff */
[----:B------:R-:W-:Y:S03]  /*3030*/  BSSY B1, `(.L_x_54) ;  /* 0x0000008000017945 */ /* 0x000fe60003800000 */
[----:B------:R-:W-:-:S04]  /*3040*/  FMUL R21, R21, R90 ;  /* 0x0000005a15157220 */ /* 0x000fc80000400000 */
[----:B------:R-:W-:-:S05]  /*3050*/  FFMA R21, R66, R88, R21 ;  /* 0x0000005842157223 */ /* 0x000fca0000000015 */
[----:B------:R-:W-:-:S05]  /*3060*/  F2FP.BF16.F32.PACK_AB R21, RZ, R21 ;  /* 0x00000015ff15723e */ /* 0x000fca00000010ff */
[----:B------:R0:W-:Y:S01]  /*3070*/  @P0 STG.E.U16 desc[UR36][R58.64+0x20], R21 ;  /* 0x000020153a000986 */ /* 0x0001e2000c101524 */
[----:B------:R-:W-:-:S13]  /*3080*/  ISETP.GT.AND P0, PT, R3, 0x8, P1 ;  /* 0x000000080300780c */ /* 0x000fda0000f04270 */
[----:B0-----:R-:W-:Y:S05]  /*3090*/  @!P0 BRA `(.L_x_55) ;  /* 0x0000000000048947 */ /* 0x001fea0003800000 */
[----:B------:R0:W5:Y:S02]  /*30a0*/  LDG.E.LTC128B.U16 R104, desc[UR36][R56.64+0x22] ;  /* 0x0000222438687981 */ /* 0x000164000c1e1520 */
.L_x_55:
[----:B------:R-:W-:Y:S05]  /*30b0*/  BSYNC B1 ;  /* 0x0000000000017941 */ /* 0x000fea0003800000 */
.L_x_54:
[----:B-----5:R-:W-:Y:S01]  /*30c0*/  IMAD.U32 R21, R104, 0x10000, RZ ;  /* 0x0001000068157824 */ /* 0x020fe200078e00ff */
[----:B------:R-:W-:Y:S01]  /*30d0*/  ISETP.GT.AND P2, PT, R4, 0x18, PT ;  /* 0x000000180400780c */ /* 0x000fe20003f44270 */
[----:B------:R-:W-:Y:S02]  /*30e0*/  BSSY B1, `(.L_x_56) ;  /* 0x0000009000017945 */ /* 0x000fe40003800000 */
[----:B------:R-:W-:Y:S01]  /*30f0*/  FMUL R14, R21, R90 ;  /* 0x0000005a150e7220 */ /* 0x000fe20000400000 */
[----:B------:R-:W-:-:S03]  /*3100*/  P2R R91, PR, RZ, 0x4 ;  /* 0x00000004ff5b7803 */ /* 0x000fc60000000000 */
[----:B------:R-:W-:-:S05]  /*3110*/  FFMA R14, R67, R88, R14 ;  /* 0x00000058430e7223 */ /* 0x000fca000000000e */
[----:B------:R-:W-:-:S05]  /*3120*/  F2FP.BF16.F32.PACK_AB R14, RZ, R14 ;  /* 0x0000000eff0e723e */ /* 0x000fca00000010ff */
[----:B------:R0:W-:Y:S01]  /*3130*/  @P0 STG.E.U16 desc[UR36][R58.64+0x22], R14 ;  /* 0x0000220e3a000986 */ /* 0x0001e2000c101524 */
[----:B------:R-:W-:-:S13]  /*3140*/  ISETP.GT.AND P0, PT, R3, RZ, P2 ;  /* 0x000000ff0300720c */ /* 0x000fda0001704270 */
[----:B0-----:R-:W-:Y:S05]  /*3150*/  @!P0 BRA `(.L_x_57) ;  /* 0x0000000000048947 */ /* 0x001fea0003800000 */
[----:B------:R0:W5:Y:S02]  /*3160*/  LDG.E.LTC128B.U16 R104, desc[UR36][R8.64+0x30] ;  /* 0x0000302408687981 */ /* 0x000164000c1e1520 */
.L_x_57:
[----:B------:R-:W-:Y:S05]  /*3170*/  BSYNC B1 ;  /* 0x0000000000017941 */ /* 0x000fea0003800000 */
.L_x_56:
[----:B-----5:R-:W-:Y:S01]  /*3180*/  IMAD.U32 R21, R104, 0x10000, RZ ;  /* 0x0001000068157824 */ /* 0x020fe200078e00ff */
[----:B------:R-:W-:Y:S01]  /*3190*/  ISETP.GT.AND P1, PT, R4, 0x19, PT ;  /* 0x000000190400780c */ /* 0x000fe20003f24270 */
[----:B------:R-:W-:Y:S01]  /*31a0*/  @P0 IMAD.MOV.U32 R20, RZ, RZ, R94 ;  /* 0x000000ffff140224 */ /* 0x000fe200078e005e */
[----:B------:R-:W-:Y:S01]  /*31b0*/  BSSY B1, `(.L_x_58) ;  /* 0x000000b000017945 */ /* 0x000fe20003800000 */
[----:B------:R-:W-:-:S04]  /*31c0*/  FMUL R21, R21, R90 ;  /* 0x0000005a15157220 */ /* 0x000fc80000400000 */
[----:B------:R-:W-:Y:S01]  /*31d0*/  FFMA R21, R68, R88, R21 ;  /* 0x0000005844157223 */ /* 0x000fe20000000015 */
[----:B------:R-:W-:-:S04]  /*31e0*/  P2R R68, PR, RZ, 0x2 ;  /* 0x00000002ff447803 */ /* 0x000fc80000000000 */
[----:B------:R-:W-:-:S04]  /*31f0*/  F2FP.BF16.F32.PACK_AB R21, RZ, R21 ;  /* 0x00000015ff15723e */ /* 0x000fc800000010ff */
[----:B------:R-:W-:Y:S01]  /*3200*/  PRMT R14, R21, 0x7610, R14 ;  /* 0x00007610150e7816 */ /* 0x000fe2000000000e */
[----:B------:R-:W-:-:S05]  /*3210*/  @P0 IMAD.MOV.U32 R21, RZ, RZ, R95 ;  /* 0x000000ffff150224 */ /* 0x000fca00078e005f */
[----:B------:R0:W-:Y:S01]  /*3220*/  @P0 STG.E.U16 desc[UR36][R20.64+0x30], R14 ;  /* 0x0000300e14000986 */ /* 0x0001e2000c101524 */
[----:B------:R-:W-:-:S13]  /*3230*/  ISETP.GT.AND P0, PT, R3, RZ, P1 ;  /* 0x000000ff0300720c */ /* 0x000fda0000f04270 */
[----:B0-----:R-:W-:Y:S05]  /*3240*/  @!P0 BRA `(.L_x_59) ;  /* 0x0000000000048947 */ /* 0x001fea0003800000 */
[----:B------:R0:W5:Y:S02]  /*3250*/  LDG.E.LTC128B.U16 R104, desc[UR36][R8.64+0x32] ;  /* 0x0000322408687981 */ /* 0x000164000c1e1520 */
.L_x_59:
[----:B------:R-:W-:Y:S05]  /*3260*/  BSYNC B1 ;  /* 0x0000000000017941 */ /* 0x000fea0003800000 */
.L_x_58:
        /* <DEDUP_REMOVED lines=11> */
.L_x_61:
[----:B------:R-:W-:Y:S05]  /*3320*/  BSYNC B1 ;  /* 0x0000000000017941 */ /* 0x000fea0003800000 */
.L_x_60:
        /* <DEDUP_REMOVED lines=9> */
.L_x_63:
[----:B------:R-:W-:Y:S05]  /*33c0*/  BSYNC B1 ;  /* 0x0000000000017941 */ /* 0x000fea0003800000 */
.L_x_62:
        /* <DEDUP_REMOVED lines=11> */
.L_x_65:
[----:B------:R-:W-:Y:S05]  /*3480*/  BSYNC B1 ;  /* 0x0000000000017941 */ /* 0x000fea0003800000 */
.L_x_64:
[----:B-----5:R-:W-:Y:S01]  /*3490*/  IMAD.U32 R21, R104, 0x10000, RZ ;  /* 0x0001000068157824 */ /* 0x020fe200078e00ff */
[----:B------:R-:W-:Y:S01]  /*34a0*/  ISETP.GT.AND P1, PT, R4, 0x21, PT ;  /* 0x000000210400780c */ /* 0x000fe20003f24270 */
[----:B------:R-:W-:Y:S01]  /*34b0*/  @P0 IMAD.MOV.U32 R20, RZ, RZ, R94 ;  /* 0x000000ffff140224 */ /* 0x000fe200078e005e */
[----:B------:R-:W-:Y:S01]  /*34c0*/  BSSY B1, `(.L_x_66) ;  /* 0x000000b000017945 */ /* 0x000fe20003800000 */
[----:B------:R-:W-:Y:S01]  /*34d0*/  FMUL R21, R21, R90 ;  /* 0x0000005a15157220 */ /* 0x000fe20000400000 */
[----:B------:R-:W-:-:S03]  /*34e0*/  P2R R70, PR, RZ, 0x2 ;  /* 0x00000002ff467803 */ /* 0x000fc60000000000 */
[----:B------:R-:W-:-:S05]  /*34f0*/  FFMA R21, R72, R88, R21 ;  /* 0x0000005848157223 */ /* 0x000fca0000000015 */
[----:B------:R-:W-:-:S04]  /*3500*/  F2FP.BF16.F32.PACK_AB R21, RZ, R21 ;  /* 0x00000015ff15723e */ /* 0x000fc800000010ff */
[----:B------:R-:W-:Y:S01]  /*3510*/  PRMT R14, R21, 0x7610, R14 ;  /* 0x00007610150e7816 */ /* 0x000fe2000000000e */
[----:B------:R-:W-:-:S05]  /*3520*/  @P0 IMAD.MOV.U32 R21, RZ, RZ, R95 ;  /* 0x000000ffff150224 */ /* 0x000fca00078e005f */
[----:B------:R0:W-:Y:S01]  /*3530*/  @P0 STG.E.U16 desc[UR36][R20.64+0x40], R14 ;  /* 0x0000400e14000986 */ /* 0x0001e2000c101524 */
[----:B------:R-:W-:-:S13]  /*3540*/  ISETP.GT.AND P0, PT, R3, RZ, P1 ;  /* 0x000000ff0300720c */ /* 0x000fda0000f04270 */
[----:B0-----:R-:W-:Y:S05]  /*3550*/  @!P0 BRA `(.L_x_67) ;  /* 0x0000000000048947 */ /* 0x001fea0003800000 */
[----:B------:R0:W5:Y:S02]  /*3560*/  LDG.E.LTC128B.U16 R104, desc[UR36][R8.64+0x42] ;  /* 0x0000422408687981 */ /* 0x000164000c1e1520 */
.L_x_67:
[----:B------:R-:W-:Y:S05]  /*3570*/  BSYNC B1 ;  /* 0x0000000000017941 */ /* 0x000fea0003800000 */
.L_x_66:
        /* <DEDUP_REMOVED lines=11> */
.L_x_69:
[----:B------:R-:W-:Y:S05]  /*3630*/  BSYNC B1 ;  /* 0x0000000000017941 */ /* 0x000fea0003800000 */
.L_x_68:
        /* <DEDUP_REMOVED lines=9> */
.L_x_71:
[----:B------:R-:W-:Y:S05]  /*36d0*/  BSYNC B1 ;  /* 0x0000000000017941 */ /* 0x000fea0003800000 */
.L_x_70:
        /* <DEDUP_REMOVED lines=11> */
.L_x_73:
[----:B------:R-:W-:Y:S05]  /*3790*/  BSYNC B1 ;  /* 0x0000000000017941 */ /* 0x000fea0003800000 */
.L_x_72:
[----:B-----5:R-:W-:Y:S01]  /*37a0*/  IMAD.U32 R21, R104, 0x10000, RZ ;  /* 0x0001000068157824 */ /* 0x020fe200078e00ff */
[----:B------:R-:W-:Y:S01]  /*37b0*/  ISETP.GT.AND P5, PT, R4, 0x29, PT ;  /* 0x000000290400780c */ /* 0x000fe20003fa4270 */
[----:B------:R-:W-:Y:S01]  /*37c0*/  @P0 IMAD.MOV.U32 R20, RZ, RZ, R94 ;  /* 0x000000ffff140224 */ /* 0x000fe200078e005e */
[----:B------:R-:W-:Y:S01]  /*37d0*/  BSSY B1, `(.L_x_74) ;  /* 0x000000b000017945 */ /* 0x000fe20003800000 */
[----:B------:R-:W-:-:S04]  /*37e0*/  FMUL R21, R21, R90 ;  /* 0x0000005a15157220 */ /* 0x000fc80000400000 */
[----:B------:R-:W-:-:S05]  /*37f0*/  FFMA R21, R76, R88, R21 ;  /* 0x000000584c157223 */ /* 0x000fca0000000015 */
[----:B------:R-:W-:-:S04]  /*3800*/  F2FP.BF16.F32.PACK_AB R21, RZ, R21 ;  /* 0x00000015ff15723e */ /* 0x000fc800000010ff */
[----:B------:R-:W-:Y:S01]  /*3810*/  PRMT R14, R21, 0x7610, R14 ;  /* 0x00007610150e7816 */ /* 0x000fe2000000000e */
[----:B------:R-:W-:-:S05]  /*3820*/  @P0 IMAD.MOV.U32 R21, RZ, RZ, R95 ;  /* 0x000000ffff150224 */ /* 0x000fca00078e005f */
[----:B------:R1:W-:Y:S01]  /*3830*/  @P0 STG.E.U16 desc[UR36][R20.64+0x50], R14 ;  /* 0x0000500e14000986 */ /* 0x0003e2000c101524 */
[----:B------:R-:W-:Y:S02]  /*3840*/  ISETP.GT.AND P0, PT, R3, RZ, P5 ;  /* 0x000000ff0300720c */ /* 0x000fe40002f04270 */
[----:B-1----:R-:W-:-:S11]  /*3850*/  P2R R14, PR, RZ, 0x20 ;  /* 0x00000020ff0e7803 */ /* 0x002fd60000000000 */
[----:B------:R-:W-:Y:S05]  /*3860*/  @!P0 BRA `(.L_x_75) ;  /* 0x0000000000048947 */ /* 0x000fea0003800000 */
[----:B------:R1:W5:Y:S02]  /*3870*/  LDG.E.LTC128B.U16 R104, desc[UR36][R8.64+0x52] ;  /* 0x0000522408687981 */ /* 0x000364000c1e1520 */
.L_x_75:
[----:B------:R-:W-:Y:S05]  /*3880*/  BSYNC B1 ;  /* 0x0000000000017941 */ /* 0x000fea0003800000 */
.L_x_74:
        /* <DEDUP_REMOVED lines=11> */
.L_x_77:
[----:B------:R-:W-:Y:S05]  /*3940*/  BSYNC B1 ;  /* 0x0000000000017941 */ /* 0x000fea0003800000 */
.L_x_76:
        /* <DEDUP_REMOVED lines=9> */
.L_x_79:
[----:B------:R-:W-:Y:S05]  /*39e0*/  BSYNC B1 ;  /* 0x0000000000017941 */ /* 0x000fea0003800000 */
.L_x_78:
[----:B-----5:R-:W-:Y:S01]  /*39f0*/  IMAD.U32 R21, R104, 0x10000, RZ ;  /* 0x0001000068157824 */ /* 0x020fe200078e00ff */
[----:B------:R-:W-:Y:S01]  /*3a00*/  ISETP.GT.AND P3, PT, R4, 0x30, PT ;  /* 0x000000300400780c */ /* 0x000fe20003f64270 */
[----:B------:R-:W-:Y:S02]  /*3a10*/  BSSY B1, `(.L_x_80) ;  /* 0x0000008000017945 */ /* 0x000fe40003800000 */
[----:B------:R-:W-:-:S04]  /*3a20*/  FMUL R14, R21, R90 ;  /* 0x0000005a150e7220 */ /* 0x000fc80000400000 */
[----:B------:R-:W-:-:S05]  /*3a30*/  FFMA R14, R79, R88, R14 ;  /* 0x000000584f0e7223 */ /* 0x000fca000000000e */
[----:B------:R-:W-:-:S05]  /*3a40*/  F2FP.BF16.F32.PACK_AB R14, RZ, R14 ;  /* 0x0000000eff0e723e */ /* 0x000fca00000010ff */
[----:B------:R0:W-:Y:S01]  /*3a50*/  @P0 STG.E.U16 desc[UR36][R58.64+0x52], R14 ;  /* 0x0000520e3a000986 */ /* 0x0001e2000c101524 */
[----:B------:R-:W-:-:S13]  /*3a60*/  ISETP.GT.AND P0, PT, R3, RZ, P3 ;  /* 0x000000ff0300720c */ /* 0x000fda0001f04270 */
[----:B0-----:R-:W-:Y:S05]  /*3a70*/  @!P0 BRA `(.L_x_81) ;  /* 0x0000000000048947 */ /* 0x001fea0003800000 */
[----:B------:R0:W5:Y:S02]  /*3a80*/  LDG.E.LTC128B.U16 R104, desc[UR36][R8.64+0x60] ;  /* 0x0000602408687981 */ /* 0x000164000c1e1520 */
.L_x_81:
[----:B------:R-:W-:Y:S05]  /*3a90*/  BSYNC B1 ;  /* 0x0000000000017941 */ /* 0x000fea0003800000 */
.L_x_80:
        /* <DEDUP_REMOVED lines=13> */
.L_x_83:
[----:B------:R-:W-:Y:S05]  /*3b70*/  BSYNC B1 ;  /* 0x0000000000017941 */ /* 0x000fea0003800000 */
.L_x_82:
        /* <DEDUP_REMOVED lines=11> */
.L_x_85:
[----:B------:R-:W-:Y:S05]  /*3c30*/  BSYNC B1 ;  /* 0x0000000000017941 */ /* 0x000fea0003800000 */
.L_x_84:
        /* <DEDUP_REMOVED lines=9> */
.L_x_87:
[----:B------:R-:W-:Y:S05]  /*3cd0*/  BSYNC B1 ;  /* 0x0000000000017941 */ /* 0x000fea0003800000 */
.L_x_86:
        /* <DEDUP_REMOVED lines=10> */
.L_x_89:
[----:B------:R-:W-:Y:S05]  /*3d80*/  BSYNC B1 ;  /* 0x0000000000017941 */ /* 0x000fea0003800000 */
.L_x_88:
        /* <DEDUP_REMOVED lines=8> */
[----:B------:R-:W-:-:S05]  /*3e10*/  IADD3 R20, P0, R5, R100, RZ ;  /* 0x0000006405147210 */ /* 0x000fca0007f1e0ff */
[----:B-1----:R-:W-:Y:S01]  /*3e20*/  IMAD.X R21, R15, 0x1, R101, P0 ;  /* 0x000000010f157824 */ /* 0x002fe200000e0665 */
[----:B------:R-:W-:-:S05]  /*3e30*/  IADD3 R64, P0, R5, R100, RZ ;  /* 0x0000006405407210 */ /* 0x000fca0007f1e0ff */
[----:B------:R-:W-:Y:S01]  /*3e40*/  IMAD.X R65, R15, 0x1, R101, P0 ;  /* 0x000000010f417824 */ /* 0x000fe200000e0665 */
[----:B------:R-:W-:-:S05]  /*3e50*/  IADD3 R14, P0, R5, R94, RZ ;  /* 0x0000005e050e7210 */ /* 0x000fca0007f1e0ff */
[----:B------:R-:W-:Y:S01]  /*3e60*/  IMAD.X R15, R15, 0x1, R95, P0 ;  /* 0x000000010f0f7824 */ /* 0x000fe200000e065f */
[----:B------:R-:W-:-:S04]  /*3e70*/  ISETP.GT.AND P0, PT, R4, 0x39, PT ;  /* 0x000000390400780c */ /* 0x000fc80003f04270 */
[----:B------:R-:W-:-:S13]  /*3e80*/  ISETP.GT.AND P4, PT, R3, RZ, P0 ;  /* 0x000000ff0300720c */ /* 0x000fda0000784270 */
[----:B------:R-:W-:Y:S05]  /*3e90*/  @!P4 BRA `(.L_x_91) ;  /* 0x000000000004c947 */ /* 0x000fea0003800000 */
[----:B------:R1:W5:Y:S02]  /*3ea0*/  LDG.E.LTC128B.U16 R104, desc[UR36][R8.64+0x72] ;  /* 0x0000722408687981 */ /* 0x000364000c1e1520 */
.L_x_91:
[----:B------:R-:W-:Y:S05]  /*3eb0*/  BSYNC B1 ;  /* 0x0000000000017941 */ /* 0x000fea0003800000 */
.L_x_90:
        /* <DEDUP_REMOVED lines=9> */
.L_x_93:
[----:B------:R-:W-:Y:S05]  /*3f50*/  BSYNC B1 ;  /* 0x0000000000017941 */ /* 0x000fea0003800000 */
.L_x_92:
        /* <DEDUP_REMOVED lines=9> */
.L_x_95:
[----:B------:R-:W-:Y:S05]  /*3ff0*/  BSYNC B1 ;  /* 0x0000000000017941 */ /* 0x000fea0003800000 */
.L_x_94:
[----:B-----5:R-:W-:-:S04]  /*4000*/  IMAD.U32 R5, R104, 0x10000, RZ ;  /* 0x0001000068057824 */ /* 0x020fc800078e00ff */
[----:B------:R-:W-:-:S04]  /*4010*/  FMUL R4, R5, R90 ;  /* 0x0000005a05047220 */ /* 0x000fc80000400000 */
[----:B------:R-:W-:-:S05]  /*4020*/  FFMA R4, R87, R88, R4 ;  /* 0x0000005857047223 */ /* 0x000fca0000000004 */
[----:B------:R-:W-:-:S05]  /*4030*/  F2FP.BF16.F32.PACK_AB R4, RZ, R4 ;  /* 0x00000004ff04723e */ /* 0x000fca00000010ff */
[----:B------:R0:W-:Y:S01]  /*4040*/  @P4 STG.E.U16 desc[UR36][R58.64+0x72], R4 ;  /* 0x000072043a004986 */ /* 0x0001e2000c101524 */
[----:B------:R-:W-:-:S13]  /*4050*/  ISETP.GT.AND P4, PT, R3, 0x80, P6 ;  /* 0x000000800300780c */ /* 0x000fda0003784270 */
[----:B------:R-:W2:Y:S01]  /*4060*/  @P4 LDG.E.LTC128B.U16 R104, desc[UR36][R62.64] ;  /* 0x000000243e684981 */ /* 0x000ea2000c1e1520 */
[----:B------:R-:W-:Y:S01]  /*4070*/  BSSY B1, `(.L_x_96) ;  /* 0x000000a000017945 */ /* 0x000fe20003800000 */
[----:B--2---:R-:W-:-:S04]  /*4080*/  IMAD.U32 R5, R104, 0x10000, RZ ;  /* 0x0001000068057824 */ /* 0x004fc800078e00ff */
[----:B------:R-:W-:-:S04]  /*4090*/  FMUL R5, R5, R90 ;  /* 0x0000005a05057220 */ /* 0x000fc80000400000 */
[----:B------:R-:W-:-:S05]  /*40a0*/  FFMA R5, R24, R88, R5 ;  /* 0x0000005818057223 */ /* 0x000fca0000000005 */
[----:B------:R-:W-:-:S05]  /*40b0*/  F2FP.BF16.F32.PACK_AB R5, RZ, R5 ;  /* 0x00000005ff05723e */ /* 0x000fca00000010ff */
[----:B------:R0:W-:Y:S01]  /*40c0*/  @P4 STG.E.U16 desc[UR36][R14.64], R5 ;  /* 0x000000050e004986 */ /* 0x0001e2000c101524 */
[----:B------:R-:W-:-:S04]  /*40d0*/  ISETP.NE.AND P4, PT, R107, RZ, PT ;  /* 0x000000ff6b00720c */ /* 0x000fc80003f85270 */
[----:B------:R-:W-:-:S13]  /*40e0*/  ISETP.GT.AND P4, PT, R3, 0x80, P4 ;  /* 0x000000800300780c */ /* 0x000fda0002784270 */
[----:B0-----:R-:W-:Y:S05]  /*40f0*/  @!P4 BRA `(.L_x_97) ;  /* 0x000000000004c947 */ /* 0x001fea0003800000 */
[----:B------:R0:W5:Y:S02]  /*4100*/  LDG.E.LTC128B.U16 R104, desc[UR36][R60.64+0x2] ;  /* 0x000002243c687981 */ /* 0x000164000c1e1520 */
.L_x_97:
[----:B------:R-:W-:Y:S05]  /*4110*/  BSYNC B1 ;  /* 0x0000000000017941 */ /* 0x000fea0003800000 */
.L_x_96:
[----:B-----5:R-:W-:Y:S01]  /*4120*/  IMAD.U32 R5, R104, 0x10000, RZ ;  /* 0x0001000068057824 */ /* 0x020fe200078e00ff */
[----:B------:R-:W-:Y:S01]  /*4130*/  ISETP.GT.AND P6, PT, R3, 0x88, P6 ;  /* 0x000000880300780c */ /* 0x000fe200037c4270 */
[----:B------:R-:W-:Y:S02]  /*4140*/  BSSY B1, `(.L_x_98) ;  /* 0x000000a000017945 */ /* 0x000fe40003800000 */
[----:B------:R-:W-:Y:S01]  /*4150*/  FMUL R4, R5, R90 ;  /* 0x0000005a05047220 */ /* 0x000fe20000400000 */
[----:B------:R-:W-:-:S03]  /*4160*/  @P4 IMAD.MOV.U32 R5, RZ, RZ, R15 ;  /* 0x000000ffff054224 */ /* 0x000fc600078e000f */
[----:B------:R-:W-:-:S05]  /*4170*/  FFMA R4, R25, R88, R4 ;  /* 0x0000005819047223 */ /* 0x000fca0000000004 */
[----:B------:R-:W-:-:S04]  /*4180*/  F2FP.BF16.F32.PACK_AB R4, RZ, R4 ;  /* 0x00000004ff04723e */ /* 0x000fc800000010ff */
[----:B-1-34-:R-:W-:Y:S01]  /*4190*/  PRMT R8, R4, 0x7610, R8 ;  /* 0x0000761004087816 */ /* 0x01afe20000000008 */
[----:B------:R-:W-:-:S05]  /*41a0*/  @P4 IMAD.MOV.U32 R4, RZ, RZ, R14 ;  /* 0x000000ffff044224 */ /* 0x000fca00078e000e */
[----:B------:R1:W-:Y:S01]  /*41b0*/  @P4 STG.E.U16 desc[UR36][R4.64+0x2], R8 ;  /* 0x0000020804004986 */ /* 0x0003e2000c101524 */
[----:B------:R-:W-:Y:S05]  /*41c0*/  @!P6 BRA `(.L_x_99) ;  /* 0x000000000004e947 */ /* 0x000fea0003800000 */
[----:B------:R2:W5:Y:S02]  /*41d0*/  LDG.E.LTC128B.U16 R104, desc[UR36][R6.64] ;  /* 0x0000002406687981 */ /* 0x000564000c1e1520 */
.L_x_99:
[----:B------:R-:W-:Y:S05]  /*41e0*/  BSYNC B1 ;  /* 0x0000000000017941 */ /* 0x000fea0003800000 */
.L_x_98:
[----:B-1---5:R-:W-:Y:S01]  /*41f0*/  IMAD.U32 R5, R104, 0x10000, RZ ;  /* 0x0001000068057824 */ /* 0x022fe200078e00ff */
[----:B------:R-:W-:Y:S01]  /*4200*/  ISETP.NE.AND P4, PT, R107, RZ, PT ;  /* 0x000000ff6b00720c */ /* 0x000fe20003f85270 */
[----:B------:R-:W-:Y:S02]  /*4210*/  BSSY B1, `(.L_x_100) ;  /* 0x0000008000017945 */ /* 0x000fe40003800000 */
[----:B------:R-:W-:Y:S01]  /*4220*/  FMUL R5, R5, R90 ;  /* 0x0000005a05057220 */ /* 0x000fe20000400000 */
[----:B------:R-:W-:-:S03]  /*4230*/  ISETP.GT.AND P4, PT, R3, 0x88, P4 ;  /* 0x000000880300780c */ /* 0x000fc60002784270 */
[----:B------:R-:W-:-:S05]  /*4240*/  FFMA R5, R26, R88, R5 ;  /* 0x000000581a057223 */ /* 0x000fca0000000005 */
[----:B------:R-:W-:-:S05]  /*4250*/  F2FP.BF16.F32.PACK_AB R5, RZ, R5 ;  /* 0x00000005ff05723e */ /* 0x000fca00000010ff */
[----:B------:R1:W-:Y:S01]  /*4260*/  @P6 STG.E.U16 desc[UR36][R20.64], R5 ;  /* 0x0000000514006986 */ /* 0x0003e2000c101524 */
[----:B------:R-:W-:Y:S05]  /*4270*/  @!P4 BRA `(.L_x_101) ;  /* 0x000000000004c947 */ /* 0x000fea0003800000 */
[----:B------:R3:W5:Y:S02]  /*4280*/  LDG.E.LTC128B.U16 R104, desc[UR36][R10.64+0x2] ;  /* 0x000002240a687981 */ /* 0x000764000c1e1520 */
.L_x_101:
[----:B------:R-:W-:Y:S05]  /*4290*/  BSYNC B1 ;  /* 0x0000000000017941 */ /* 0x000fea0003800000 */
.L_x_100:
[----:B-1---5:R-:W-:Y:S01]  /*42a0*/  IMAD.U32 R5, R104, 0x10000, RZ ;  /* 0x0001000068057824 */ /* 0x022fe200078e00ff */
[----:B------:R-:W-:Y:S01]  /*42b0*/  ISETP.NE.AND P6, PT, R108, RZ, PT ;  /* 0x000000ff6c00720c */ /* 0x000fe20003fc5270 */
[----:B------:R-:W-:Y:S02]  /*42c0*/  BSSY B1, `(.L_x_102) ;  /* 0x0000008000017945 */ /* 0x000fe40003800000 */
[----:B------:R-:W-:-:S04]  /*42d0*/  FMUL R4, R5, R90 ;  /* 0x0000005a05047220 */ /* 0x000fc80000400000 */
[----:B------:R-:W-:-:S05]  /*42e0*/  FFMA R4, R27, R88, R4 ;  /* 0x000000581b047223 */ /* 0x000fca0000000004 */
[----:B------:R-:W-:-:S05]  /*42f0*/  F2FP.BF16.F32.PACK_AB R4, RZ, R4 ;  /* 0x00000004ff04723e */ /* 0x000fca00000010ff */
[----:B------:R1:W-:Y:S01]  /*4300*/  @P4 STG.E.U16 desc[UR36][R64.64+0x2], R4 ;  /* 0x0000020440004986 */ /* 0x0003e2000c101524 */
[----:B------:R-:W-:-:S13]  /*4310*/  ISETP.GT.AND P4, PT, R3, 0x80, P6 ;  /* 0x000000800300780c */ /* 0x000fda0003784270 */
[----:B-1----:R-:W-:Y:S05]  /*4320*/  @!P4 BRA `(.L_x_103) ;  /* 0x000000000004c947 */ /* 0x002fea0003800000 */
[----:B------:R1:W5:Y:S02]  /*4330*/  LDG.E.LTC128B.U16 R104, desc[UR36][R60.64+0x10] ;  /* 0x000010243c687981 */ /* 0x000364000c1e1520 */
.L_x_103:
[----:B------:R-:W-:Y:S05]  /*4340*/  BSYNC B1 ;  /* 0x0000000000017941 */ /* 0x000fea0003800000 */
.L_x_102:
[----:B-----5:R-:W-:Y:S01]  /*4350*/  IMAD.U32 R5, R104, 0x10000, RZ ;  /* 0x0001000068057824 */ /* 0x020fe200078e00ff */
[----:B------:R-:W-:Y:S01]  /*4360*/  ISETP.NE.AND P6, PT, R109, RZ, PT ;  /* 0x000000ff6d00720c */ /* 0x000fe20003fc5270 */
[----:B------:R-:W-:Y:S01]  /*4370*/  @P4 IMAD.MOV.U32 R4, RZ, RZ, R14 ;  /* 0x000000ffff044224 */ /* 0x000fe200078e000e */
[----:B------:R-:W-:Y:S01]  /*4380*/  BSSY B1, `(.L_x_104) ;  /* 0x000000a000017945 */ /* 0x000fe20003800000 */
[----:B------:R-:W-:-:S04]  /*4390*/  FMUL R5, R5, R90 ;  /* 0x0000005a05057220 */ /* 0x000fc80000400000 */
[----:B------:R-:W-:-:S05]  /*43a0*/  FFMA R5, R28, R88, R5 ;  /* 0x000000581c057223 */ /* 0x000fca0000000005 */
[----:B------:R-:W-:-:S04]  /*43b0*/  F2FP.BF16.F32.PACK_AB R5, RZ, R5 ;  /* 0x00000005ff05723e */ /* 0x000fc800000010ff */
[----:B--2---:R-:W-:Y:S01]  /*43c0*/  PRMT R6, R5, 0x7610, R6 ;  /* 0x0000761005067816 */ /* 0x004fe20000000006 */
[----:B------:R-:W-:-:S05]  /*43d0*/  @P4 IMAD.MOV.U32 R5, RZ, RZ, R15 ;  /* 0x000000ffff054224 */ /* 0x000fca00078e000f */
[----:B------:R2:W-:Y:S01]  /*43e0*/  @P4 STG.E.U16 desc[UR36][R4.64+0x10], R6 ;  /* 0x0000100604004986 */ /* 0x0005e2000c101524 */
[----:B------:R-:W-:-:S13]  /*43f0*/  ISETP.GT.AND P4, PT, R3, 0x80, P6 ;  /* 0x000000800300780c */ /* 0x000fda0003784270 */
[----:B--2---:R-:W-:Y:S05]  /*4400*/  @!P4 BRA `(.L_x_105) ;  /* 0x000000000004c947 */ /* 0x004fea0003800000 */
[----:B------:R2:W5:Y:S02]  /*4410*/  LDG.E.LTC128B.U16 R104, desc[UR36][R60.64+0x12] ;  /* 0x000012243c687981 */ /* 0x000564000c1e1520 */
.L_x_105:
[----:B------:R-:W-:Y:S05]  /*4420*/  BSYNC B1 ;  /* 0x0000000000017941 */ /* 0x000fea0003800000 */
.L_x_104:
[----:B-----5:R-:W-:Y:S01]  /*4430*/  IMAD.U32 R5, R104, 0x10000, RZ ;  /* 0x0001000068057824 */ /* 0x020fe200078e00ff */
[----:B------:R-:W-:Y:S03]  /*4440*/  BSSY B1, `(.L_x_106) ;  /* 0x000000c000017945 */ /* 0x000fe60003800000 */
[----:B------:R-:W-:Y:S01]  /*4450*/  FMUL R4, R5, R90 ;  /* 0x0000005a05047220 */ /* 0x000fe20000400000 */
[----:B------:R-:W-:-:S03]  /*4460*/  @P4 IMAD.MOV.U32 R5, RZ, RZ, R15 ;  /* 0x000000ffff054224 */ /* 0x000fc600078e000f */
[----:B------:R-:W-:-:S05]  /*4470*/  FFMA R4, R29, R88, R4 ;  /* 0x000000581d047223 */ /* 0x000fca0000000004 */
[----:B------:R-:W-:-:S04]  /*4480*/  F2FP.BF16.F32.PACK_AB R4, RZ, R4 ;  /* 0x00000004ff04723e */ /* 0x000fc800000010ff */
[----:B------:R-:W-:Y:S01]  /*4490*/  PRMT R6, R4, 0x7610, R6 ;  /* 0x0000761004067816 */ /* 0x000fe20000000006 */
[----:B------:R-:W-:-:S05]  /*44a0*/  @P4 IMAD.MOV.U32 R4, RZ, RZ, R14 ;  /* 0x000000ffff044224 */ /* 0x000fca00078e000e */
[----:B------:R4:W-:Y:S01]  /*44b0*/  @P4 STG.E.U16 desc[UR36][R4.64+0x12], R6 ;  /* 0x0000120604004986 */ /* 0x0009e2000c101524 */
[----:B------:R-:W-:-:S04]  /*44c0*/  ISETP.NE.AND P4, PT, R108, RZ, PT ;  /* 0x000000ff6c00720c */ /* 0x000fc80003f85270 */
[----:B------:R-:W-:-:S13]  /*44d0*/  ISETP.GT.AND P4, PT, R3, 0x88, P4 ;  /* 0x000000880300780c */ /* 0x000fda0002784270 */
[----:B----4-:R-:W-:Y:S05]  /*44e0*/  @!P4 BRA `(.L_x_107) ;  /* 0x000000000004c947 */ /* 0x010fea0003800000 */
[----:B------:R4:W5:Y:S02]  /*44f0*/  LDG.E.LTC128B.U16 R104, desc[UR36][R10.64+0x10] ;  /* 0x000010240a687981 */ /* 0x000964000c1e1520 */
.L_x_107:
[----:B------:R-:W-:Y:S05]  /*4500*/  BSYNC B1 ;  /* 0x0000000000017941 */ /* 0x000fea0003800000 */
.L_x_106:
        /* <DEDUP_REMOVED lines=9> */
.L_x_109:
[----:B------:R-:W-:Y:S05]  /*45a0*/  BSYNC B1 ;  /* 0x0000000000017941 */ /* 0x000fea0003800000 */
.L_x_108:
[----:B-----5:R-:W-:Y:S01]  /*45b0*/  IMAD.U32 R5, R104, 0x10000, RZ ;  /* 0x0001000068057824 */ /* 0x020fe200078e00ff */
[----:B------:R-:W-:Y:S01]  /*45c0*/  ISETP.NE.AND P6, PT, R105, RZ, PT ;  /* 0x000000ff6900720c */ /* 0x000fe20003fc5270 */
[----:B------:R-:W-:Y:S02]  /*45d0*/  BSSY B1, `(.L_x_110) ;  /* 0x000000b000017945 */ /* 0x000fe40003800000 */
[----:B------:R-:W-:Y:S01]  /*45e0*/  FMUL R4, R5, R90 ;  /* 0x0000005a05047220 */ /* 0x000fe20000400000 */
[----:B------:R-:W-:-:S03]  /*45f0*/  @P4 IMAD.MOV.U32 R5, RZ, RZ, R13 ;  /* 0x000000ffff054224 */ /* 0x000fc600078e000d */
[----:B------:R-:W-:-:S05]  /*4600*/  FFMA R4, R31, R88, R4 ;  /* 0x000000581f047223 */ /* 0x000fca0000000004 */
[----:B------:R-:W-:-:S04]  /*4610*/  F2FP.BF16.F32.PACK_AB R4, RZ, R4 ;  /* 0x00000004ff04723e */ /* 0x000fc800000010ff */
[----:B------:R-:W-:Y:S01]  /*4620*/  PRMT R6, R4, 0x7610, R6 ;  /* 0x0000761004067816 */ /* 0x000fe20000000006 */
[----:B------:R-:W-:-:S05]  /*4630*/  @P4 IMAD.MOV.U32 R4, RZ, RZ, R12 ;  /* 0x000000ffff044224 */ /* 0x000fca00078e000c */
[----:B------:R0:W-:Y:S01]  /*4640*/  @P4 STG.E.U16 desc[UR36][R4.64+0x12], R6 ;  /* 0x0000120604004986 */ /* 0x0001e2000c101524 */
[----:B------:R-:W-:-:S13]  /*4650*/  ISETP.GT.AND P4, PT, R3, 0x80, P6 ;  /* 0x000000800300780c */ /* 0x000fda0003784270 */
[----:B0-----:R-:W-:Y:S05]  /*4660*/  @!P4 BRA `(.L_x_111) ;  /* 0x000000000004c947 */ /* 0x001fea0003800000 */
[----:B------:R0:W5:Y:S02]  /*4670*/  LDG.E.LTC128B.U16 R104, desc[UR36][R60.64+0x20] ;  /* 0x000020243c687981 */ /* 0x000164000c1e1520 */
.L_x_111:
[----:B------:R-:W-:Y:S05]  /*4680*/  BSYNC B1 ;  /* 0x0000000000017941 */ /* 0x000fea0003800000 */
.L_x_110:
[----:B-----5:R-:W-:Y:S01]  /*4690*/  IMAD.U32 R5, R104, 0x10000, RZ ;  /* 0x0001000068057824 */ /* 0x020fe200078e00ff */
[----:B------:R-:W-:Y:S01]  /*46a0*/  ISETP.NE.AND P6, PT, R89, RZ, PT ;  /* 0x000000ff5900720c */ /* 0x000fe20003fc5270 */
        /* <DEDUP_REMOVED lines=11> */
.L_x_113:
[----:B------:R-:W-:Y:S05]  /*4760*/  BSYNC B1 ;  /* 0x0000000000017941 */ /* 0x000fea0003800000 */
.L_x_112:
        /* <DEDUP_REMOVED lines=11> */
[----:B0-----:R-:W-:Y:S05]  /*4820*/  @!P4 BRA `(.L_x_115) ;  /* 0x000000000004c947 */ /* 0x001fea0003800000 */
[----:B------:R0:W5:Y:S02]  /*4830*/  LDG.E.LTC128B.U16 R104, desc[UR36][R10.64+0x20] ;  /* 0x000020240a687981 */ /* 0x000164000c1e1520 */
.L_x_115:
[----:B------:R-:W-:Y:S05]  /*4840*/  BSYNC B1 ;  /* 0x0000000000017941 */ /* 0x000fea0003800000 */
.L_x_114:
[----:B-----5:R-:W-:Y:S01]  /*4850*/  IMAD.U32 R5, R104, 0x10000, RZ ;  /* 0x0001000068057824 */ /* 0x020fe200078e00ff */
[----:B------:R-:W-:Y:S01]  /*4860*/  BSSY B1, `(.L_x_116) ;  /* 0x000000b000017945 */ /* 0x000fe20003800000 */
[----:B------:R-:W-:Y:S02]  /*4870*/  @P4 IMAD.MOV.U32 R4, RZ, RZ, R12 ;  /* 0x000000ffff044224 */ /* 0x000fe400078e000c */
        /* <DEDUP_REMOVED lines=9> */
.L_x_117:
[----:B------:R-:W-:Y:S05]  /*4910*/  BSYNC B1 ;  /* 0x0000000000017941 */ /* 0x000fea0003800000 */
.L_x_116:
        /* <DEDUP_REMOVED lines=13> */
.L_x_119:
[----:B------:R-:W-:Y:S05]  /*49f0*/  BSYNC B1 ;  /* 0x0000000000017941 */ /* 0x000fea0003800000 */
.L_x_118:
        /* <DEDUP_REMOVED lines=13> */
.L_x_121:
[----:B------:R-:W-:Y:S05]  /*4ad0*/  BSYNC B1 ;  /* 0x0000000000017941 */ /* 0x000fea0003800000 */
.L_x_120:
        /* <DEDUP_REMOVED lines=13> */
.L_x_123:
[----:B------:R-:W-:Y:S05]  /*4bb0*/  BSYNC B1 ;  /* 0x0000000000017941 */ /* 0x000fea0003800000 */
.L_x_122:
        /* <DEDUP_REMOVED lines=12> */
.L_x_125:
[----:B------:R-:W-:Y:S05]  /*4c80*/  BSYNC B1 ;  /* 0x0000000000017941 */ /* 0x000fea0003800000 */
.L_x_124:
        /* <DEDUP_REMOVED lines=13> */
.L_x_127:
[----:B------:R-:W-:Y:S05]  /*4d60*/  BSYNC B1 ;  /* 0x0000000000017941 */ /* 0x000fea0003800000 */
.L_x_126:
        /* <DEDUP_REMOVED lines=13> */
.L_x_129:
[----:B------:R-:W-:Y:S05]  /*4e40*/  BSYNC B1 ;  /* 0x0000000000017941 */ /* 0x000fea0003800000 */
.L_x_128:
        /* <DEDUP_REMOVED lines=13> */
.L_x_131:
[----:B------:R-:W-:Y:S05]  /*4f20*/  BSYNC B1 ;  /* 0x0000000000017941 */ /* 0x000fea0003800000 */
.L_x_130:
        /* <DEDUP_REMOVED lines=12> */
.L_x_133:
[----:B------:R-:W-:Y:S05]  /*4ff0*/  BSYNC B1 ;  /* 0x0000000000017941 */ /* 0x000fea0003800000 */
.L_x_132:
[----:B-----5:R-:W-:Y:S01]  /*5000*/  IMAD.U32 R5, R104, 0x10000, RZ ;  /* 0x0001000068057824 */ /* 0x020fe200078e00ff */
[----:B------:R-:W-:Y:S01]  /*5010*/  ISETP.NE.AND P6, PT, R71, RZ, PT ;  /* 0x000000ff4700720c */ /* 0x000fe20003fc5270 */
[----:B------:R-:W-:Y:S02]  /*5020*/  BSSY B1, `(.L_x_134) ;  /* 0x000000b000017945 */ /* 0x000fe40003800000 */
[----:B------:R-:W-:Y:S01]  /*5030*/  FMUL R4, R5, R90 ;  /* 0x0000005a05047220 */ /* 0x000fe20000400000 */
[----:B------:R-:W-:-:S03]  /*5040*/  @P4 IMAD.MOV.U32 R5, RZ, RZ, R13 ;  /* 0x000000ffff054224 */ /* 0x000fc600078e000d */
[----:B------:R-:W-:-:S05]  /*5050*/  FFMA R4, R43, R88, R4 ;  /* 0x000000582b047223 */ /* 0x000fca0000000004 */
[----:B------:R-:W-:-:S04]  /*5060*/  F2FP.BF16.F32.PACK_AB R4, RZ, R4 ;  /* 0x00000004ff04723e */ /* 0x000fc800000010ff */
[----:B------:R-:W-:Y:S02]  /*5070*/  PRMT R6, R4, 0x7610, R6 ;  /* 0x0000761004067816 */ /* 0x000fe40000000006 */
[----:B------:R-:W-:-:S05]  /*5080*/  @P4 MOV R4, R12 ;  /* 0x0000000c00044202 */ /* 0x000fca0000000f00 */
[----:B------:R0:W-:Y:S01]  /*5090*/  @P4 STG.E.U16 desc[UR36][R4.64+0x42], R6 ;  /* 0x0000420604004986 */ /* 0x0001e2000c101524 */
[----:B------:R-:W-:-:S13]  /*50a0*/  ISETP.GT.AND P4, PT, R3, 0x80, P6 ;  /* 0x000000800300780c */ /* 0x000fda0003784270 */
[----:B0-----:R-:W-:Y:S05]  /*50b0*/  @!P4 BRA `(.L_x_135) ;  /* 0x000000000004c947 */ /* 0x001fea0003800000 */
[----:B------:R0:W5:Y:S02]  /*50c0*/  LDG.E.LTC128B.U16 R104, desc[UR36][R60.64+0x50] ;  /* 0x000050243c687981 */ /* 0x000164000c1e1520 */
.L_x_135:
[----:B------:R-:W-:Y:S05]  /*50d0*/  BSYNC B1 ;  /* 0x0000000000017941 */ /* 0x000fea0003800000 */
.L_x_134:
        /* <DEDUP_REMOVED lines=12> */
.L_x_137:
[----:B------:R-:W-:Y:S05]  /*51a0*/  BSYNC B1 ;  /* 0x0000000000017941 */ /* 0x000fea0003800000 */
.L_x_136:
        /* <DEDUP_REMOVED lines=12> */
.L_x_139:
[----:B------:R-:W-:Y:S05]  /*5270*/  BSYNC B1 ;  /* 0x0000000000017941 */ /* 0x000fea0003800000 */
.L_x_138:
[----:B-----5:R-:W-:Y:S01]  /*5280*/  IMAD.U32 R5, R104, 0x10000, RZ ;  /* 0x0001000068057824 */ /* 0x020fe200078e00ff */
[----:B------:R-:W-:Y:S01]  /*5290*/  ISETP.GT.AND P5, PT, R3, 0x88, P5 ;  /* 0x000000880300780c */ /* 0x000fe20002fa4270 */
        /* <DEDUP_REMOVED lines=8> */
[----:B------:R-:W-:Y:S05]  /*5320*/  @!P5 BRA `(.L_x_141) ;  /* 0x000000000004d947 */ /* 0x000fea0003800000 */
[----:B------:R0:W5:Y:S02]  /*5330*/  LDG.E.LTC128B.U16 R104, desc[UR36][R10.64+0x52] ;  /* 0x000052240a687981 */ /* 0x000164000c1e1520 */
.L_x_141:
[----:B------:R-:W-:Y:S05]  /*5340*/  BSYNC B1 ;  /* 0x0000000000017941 */ /* 0x000fea0003800000 */
.L_x_140:
[----:B0----5:R-:W-:Y:S01]  /*5350*/  IMAD.U32 R5, R104, 0x10000, RZ ;  /* 0x0001000068057824 */ /* 0x021fe200078e00ff */
[----:B------:R-:W-:Y:S01]  /*5360*/  ISETP.GT.AND P4, PT, R3, 0x80, P3 ;  /* 0x000000800300780c */ /* 0x000fe20001f84270 */
        /* <DEDUP_REMOVED lines=8> */
[----:B------:R-:W-:Y:S05]  /*53f0*/  @!P4 BRA `(.L_x_143) ;  /* 0x000000000004c947 */ /* 0x000fea0003800000 */
[----:B------:R0:W5:Y:S02]  /*5400*/  LDG.E.LTC128B.U16 R104, desc[UR36][R60.64+0x60] ;  /* 0x000060243c687981 */ /* 0x000164000c1e1520 */
.L_x_143:
[----:B------:R-:W-:Y:S05]  /*5410*/  BSYNC B1 ;  /* 0x0000000000017941 */ /* 0x000fea0003800000 */
.L_x_142:
[----:B0----5:R-:W-:Y:S01]  /*5420*/  IMAD.U32 R5, R104, 0x10000, RZ ;  /* 0x0001000068057824 */ /* 0x021fe200078e00ff */
        /* <DEDUP_REMOVED lines=11> */
.L_x_145:
[----:B------:R-:W-:Y:S05]  /*54e0*/  BSYNC B1 ;  /* 0x0000000000017941 */ /* 0x000fea0003800000 */
.L_x_144:
        /* <DEDUP_REMOVED lines=12> */
.L_x_147:
[----:B------:R-:W-:Y:S05]  /*55b0*/  BSYNC B1 ;  /* 0x0000000000017941 */ /* 0x000fea0003800000 */
.L_x_146:
        /* <DEDUP_REMOVED lines=12> */
.L_x_149:
[----:B------:R-:W-:Y:S05]  /*5680*/  BSYNC B1 ;  /* 0x0000000000017941 */ /* 0x000fea0003800000 */
.L_x_148:
        /* <DEDUP_REMOVED lines=12> */
.L_x_151:
[----:B------:R-:W-:Y:S05]  /*5750*/  BSYNC B1 ;  /* 0x0000000000017941 */ /* 0x000fea0003800000 */
.L_x_150:
        /* <DEDUP_REMOVED lines=12> */
.L_x_153:
[----:B------:R-:W-:Y:S05]  /*5820*/  BSYNC B1 ;  /* 0x0000000000017941 */ /* 0x000fea0003800000 */
.L_x_152:
        /* <DEDUP_REMOVED lines=9> */
.L_x_155:
[----:B------:R-:W-:Y:S05]  /*58c0*/  BSYNC B1 ;  /* 0x0000000000017941 */ /* 0x000fea0003800000 */
.L_x_154:
[----:B-----5:R-:W-:Y:S01]  /*58d0*/  IMAD.U32 R5, R104, 0x10000, RZ ;  /* 0x0001000068057824 */ /* 0x020fe200078e00ff */
[----:B------:R-:W-:Y:S01]  /*58e0*/  ISETP.GT.AND P0, PT, R3, 0x88, P0 ;  /* 0x000000880300780c */ /* 0x000fe20000704270 */
[----:B0-----:R-:W-:Y:S01]  /*58f0*/  @P1 IMAD.MOV.U32 R4, RZ, RZ, R12 ;  /* 0x000000ffff041224 */ /* 0x001fe200078e000c */
        /* <DEDUP_REMOVED lines=9> */
.L_x_157:
[----:B------:R-:W-:Y:S05]  /*5990*/  BSYNC B1 ;  /* 0x0000000000017941 */ /* 0x000fea0003800000 */
.L_x_156:
[----:B------:R-:W-:Y:S05]  /*59a0*/  @!P0 BRA `(.L_x_158) ;  /* 0x0000001400f08947 */ /* 0x000fea0003800000 */
[----:B-----5:R-:W-:-:S04]  /*59b0*/  IMAD.U32 R3, R104, 0x10000, RZ ;  /* 0x0001000068037824 */ /* 0x020fc800078e00ff */
[----:B0-----:R-:W-:-:S04]  /*59c0*/  FMUL R4, R3, R90 ;  /* 0x0000005a03047220 */ /* 0x001fc80000400000 */
[----:B------:R-:W-:-:S05]  /*59d0*/  FFMA R4, R55, R88, R4 ;  /* 0x0000005837047223 */ /* 0x000fca0000000004 */
[----:B------:R-:W-:-:S05]  /*59e0*/  F2FP.BF16.F32.PACK_AB R4, RZ, R4 ;  /* 0x00000004ff04723e */ /* 0x000fca00000010ff */
[----:B------:R0:W-:Y:S01]  /*59f0*/  STG.E.U16 desc[UR36][R12.64+0x72], R4 ;  /* 0x000072040c007986 */ /* 0x0001e2000c101524 */
[----:B------:R-:W-:Y:S05]  /*5a00*/  BRA `(.L_x_158) ;  /* 0x0000001400d87947 */ /* 0x000fea0003800000 */
.L_x_35:
[----:B------:R-:W-:Y:S01]  /*5a10*/  ULDC.64 UR4, c[0x0][0x5c0] ;  /* 0x0001700000047ab9 */ /* 0x000fe20000000a00 */
[----:B------:R-:W-:Y:S01]  /*5a20*/  ISETP.GT.AND P3, PT, R4, 0x1, PT ;  /* 0x000000010400780c */ /* 0x000fe20003f64270 */
[-C--:B------:R-:W-:Y:S01]  /*5a30*/  FMUL R56, R56, R88.reuse ;  /* 0x0000005838387220 */ /* 0x080fe20000400000 */
[----:B------:R-:W-:Y:S01]  /*5a40*/  LEA R14, P1, R104, UR4, 0x1 ;  /* 0x00000004680e7c11 */ /* 0x000fe2000f8208ff */
[-C--:B------:R-:W-:Y:S01]  /*5a50*/  FMUL R57, R57, R88.reuse ;  /* 0x0000005839397220 */ /* 0x080fe20000400000 */
[----:B------:R-:W-:Y:S01]  /*5a60*/  IMAD.SHL.U32 R7, R12, 0x10, RZ ;  /* 0x000000100c077824 */ /* 0x000fe200078e00ff */
[C---:B------:R-:W-:Y:S01]  /*5a70*/  ISETP.GT.AND P2, PT, R3.reuse, 0x8, P6 ;  /* 0x000000080300780c */ /* 0x040fe20003744270 */
[-C--:B------:R-:W-:Y:S01]  /*5a80*/  FMUL R58, R58, R88.reuse ;  /* 0x000000583a3a7220 */ /* 0x080fe20000400000 */
[----:B------:R-:W-:Y:S01]  /*5a90*/  LEA.HI.X R15, R104, UR5, R95, 0x1, P1 ;  /* 0x00000005680f7c11 */ /* 0x000fe200088f0c5f */
[----:B------:R-:W-:Y:S01]  /*5aa0*/  IMAD.SHL.U32 R89, R12, 0x100, RZ ;  /* 0x000001000c597824 */ /* 0x000fe200078e00ff */
[----:B------:R-:W-:Y:S01]  /*5ab0*/  ISETP.GT.AND P1, PT, R3, RZ, P3 ;  /* 0x000000ff0300720c */ /* 0x000fe20001f24270 */
[----:B------:R-:W-:Y:S01]  /*5ac0*/  FMUL R59, R59, R88 ;  /* 0x000000583b3b7220 */ /* 0x000fe20000400000 */
[----:B------:R-:W-:Y:S01]  /*5ad0*/  F2FP.BF16.F32.PACK_AB R56, RZ, R56 ;  /* 0x00000038ff38723e */ /* 0x000fe200000010ff */
[-C--:B------:R-:W-:Y:S01]  /*5ae0*/  FMUL R60, R60, R88.reuse ;  /* 0x000000583c3c7220 */ /* 0x080fe20000400000 */
[----:B------:R-:W-:Y:S01]  /*5af0*/  F2FP.BF16.F32.PACK_AB R57, RZ, R57 ;  /* 0x00000039ff39723e */ /* 0x000fe200000010ff */
[-C--:B------:R-:W-:Y:S01]  /*5b00*/  FMUL R61, R61, R88.reuse ;  /* 0x000000583d3d7220 */ /* 0x080fe20000400000 */
[----:B------:R-:W-:Y:S01]  /*5b10*/  SHF.L.U64.HI R5, R12, 0x4, R13 ;  /* 0x000000040c057819 */ /* 0x000fe2000001020d */
[----:B------:R-:W-:Y:S01]  /*5b20*/  @P0 STG.E.U16 desc[UR36][R14.64], R56 ;  /* 0x000000380e000986 */ /* 0x000fe2000c101524 */
[----:B------:R-:W-:Y:S01]  /*5b30*/  PRMT R9, R57, 0x7610, R9 ;  /* 0x0000761039097816 */ /* 0x000fe20000000009 */
[----:B------:R-:W-:Y:S01]  /*5b40*/  FMUL R63, R63, R88 ;  /* 0x000000583f3f7220 */ /* 0x000fe20000400000 */
[----:B------:R-:W-:Y:S01]  /*5b50*/  IADD3 R8, P0, R7, R14, RZ ;  /* 0x0000000e07087210 */ /* 0x000fe20007f1e0ff */
[----:B------:R-:W-:Y:S01]  /*5b60*/  FMUL R62, R62, R88 ;  /* 0x000000583e3e7220 */ /* 0x000fe20000400000 */
[----:B------:R-:W-:Y:S01]  /*5b70*/  F2FP.BF16.F32.PACK_AB R58, RZ, R58 ;  /* 0x0000003aff3a723e */ /* 0x000fe200000010ff */
[--C-:B------:R-:W-:Y:S01]  /*5b80*/  @P1 IMAD.MOV.U32 R10, RZ, RZ, R14.reuse ;  /* 0x000000ffff0a1224 */ /* 0x100fe200078e000e */
[----:B------:R-:W-:Y:S01]  /*5b90*/  SHF.L.U64.HI R57, R12, 0x8, R13 ;  /* 0x000000080c397819 */ /* 0x000fe2000001020d */
[--C-:B------:R-:W-:Y:S01]  /*5ba0*/  @P1 IMAD.MOV.U32 R11, RZ, RZ, R15.reuse ;  /* 0x000000ffff0b1224 */ /* 0x100fe200078e000f */
[----:B------:R-:W-:Y:S01]  /*5bb0*/  ISETP.GT.AND P4, PT, R4, 0x8, PT ;  /* 0x000000080400780c */ /* 0x000fe20003f84270 */
[-C--:B------:R-:W-:Y:S01]  /*5bc0*/  FMUL R64, R64, R88.reuse ;  /* 0x0000005840407220 */ /* 0x080fe20000400000 */
[----:B------:R-:W-:Y:S01]  /*5bd0*/  F2FP.BF16.F32.PACK_AB R59, RZ, R59 ;  /* 0x0000003bff3b723e */ /* 0x000fe200000010ff */
[----:B------:R-:W-:Y:S01]  /*5be0*/  FMUL R65, R65, R88 ;  /* 0x0000005841417220 */ /* 0x000fe20000400000 */
[----:B------:R0:W-:Y:S01]  /*5bf0*/  @P1 STG.E.U16 desc[UR36][R10.64+0x2], R9 ;  /* 0x000002090a001986 */ /* 0x0001e2000c101524 */
[----:B------:R-:W-:Y:S01]  /*5c00*/  F2FP.BF16.F32.PACK_AB R60, RZ, R60 ;  /* 0x0000003cff3c723e */ /* 0x000fe200000010ff */
[-C--:B------:R-:W-:Y:S01]  /*5c10*/  FMUL R66, R66, R88.reuse ;  /* 0x0000005842427220 */ /* 0x080fe20000400000 */
[----:B------:R-:W-:Y:S01]  /*5c20*/  F2FP.BF16.F32.PACK_AB R61, RZ, R61 ;  /* 0x0000003dff3d723e */ /* 0x000fe200000010ff */
[-C--:B------:R-:W-:Y:S01]  /*5c30*/  FMUL R67, R67, R88.reuse ;  /* 0x0000005843437220 */ /* 0x080fe20000400000 */
[----:B------:R-:W-:Y:S01]  /*5c40*/  F2FP.BF16.F32.PACK_AB R63, RZ, R63 ;  /* 0x0000003fff3f723e */ /* 0x000fe200000010ff */
[----:B------:R-:W-:Y:S01]  /*5c50*/  FMUL R68, R68, R88 ;  /* 0x0000005844447220 */ /* 0x000fe20000400000 */
[----:B------:R-:W-:Y:S01]  /*5c60*/  F2FP.BF16.F32.PACK_AB R62, RZ, R62 ;  /* 0x0000003eff3e723e */ /* 0x000fe200000010ff */
[----:B------:R-:W-:Y:S01]  /*5c70*/  FMUL R69, R69, R88 ;  /* 0x0000005845457220 */ /* 0x000fe20000400000 */
[----:B------:R-:W-:Y:S01]  /*5c80*/  F2FP.BF16.F32.PACK_AB R64, RZ, R64 ;  /* 0x00000040ff40723e */ /* 0x000fe200000010ff */
[-C--:B------:R-:W-:Y:S01]  /*5c90*/  FMUL R70, R70, R88.reuse ;  /* 0x0000005846467220 */ /* 0x080fe20000400000 */
[----:B------:R-:W-:Y:S01]  /*5ca0*/  F2FP.BF16.F32.PACK_AB R65, RZ, R65 ;  /* 0x00000041ff41723e */ /* 0x000fe200000010ff */
[----:B0-----:R-:W-:Y:S01]  /*5cb0*/  IMAD.X R9, R5, 0x1, R15, P0 ;  /* 0x0000000105097824 */ /* 0x001fe200000e060f */
[----:B------:R-:W-:Y:S01]  /*5cc0*/  ISETP.GT.AND P0, PT, R3, 0x8, P3 ;  /* 0x000000080300780c */ /* 0x000fe20001f04270 */
[-C--:B------:R-:W-:Y:S01]  /*5cd0*/  FMUL R71, R71, R88.reuse ;  /* 0x0000005847477220 */ /* 0x080fe20000400000 */
[----:B------:R-:W-:Y:S01]  /*5ce0*/  ISETP.GT.AND P3, PT, R4, 0x9, PT ;  /* 0x000000090400780c */ /* 0x000fe20003f64270 */
[----:B------:R-:W-:Y:S01]  /*5cf0*/  FMUL R72, R72, R88 ;  /* 0x0000005848487220 */ /* 0x000fe20000400000 */
[----:B------:R-:W-:Y:S01]  /*5d00*/  @P2 STG.E.U16 desc[UR36][R8.64], R58 ;  /* 0x0000003a08002986 */ /* 0x000fe2000c101524 */
[----:B------:R-:W-:Y:S01]  /*5d10*/  IADD3 R6, P1, P2, R89, R14, R7 ;  /* 0x0000000e59067210 */ /* 0x000fe20007a3e007 */
[----:B------:R-:W-:Y:S01]  /*5d20*/  FMUL R73, R73, R88 ;  /* 0x0000005849497220 */ /* 0x000fe20000400000 */
[----:B------:R-:W-:Y:S01]  /*5d30*/  F2FP.BF16.F32.PACK_AB R66, RZ, R66 ;  /* 0x00000042ff42723e */ /* 0x000fe200000010ff */
[-C--:B------:R-:W-:Y:S01]  /*5d40*/  FMUL R74, R74, R88.reuse ;  /* 0x000000584a4a7220 */ /* 0x080fe20000400000 */
[----:B------:R-:W-:Y:S01]  /*5d50*/  IADD3.X R7, R57, R15, R5, P1, P2 ;  /* 0x0000000f39077210 */ /* 0x000fe20000fe4405 */
[-C--:B------:R-:W-:Y:S01]  /*5d60*/  FMUL R75, R75, R88.reuse ;  /* 0x000000584b4b7220 */ /* 0x080fe20000400000 */
[C---:B------:R-:W-:Y:S01]  /*5d70*/  ISETP.GT.AND P1, PT, R3.reuse, RZ, P4 ;  /* 0x000000ff0300720c */ /* 0x040fe20002724270 */
[-C--:B------:R-:W-:Y:S01]  /*5d80*/  FMUL R76, R76, R88.reuse ;  /* 0x000000584c4c7220 */ /* 0x080fe20000400000 */
[----:B------:R-:W-:Y:S01]  /*5d90*/  @P0 STG.E.U16 desc[UR36][R8.64+0x2], R59 ;  /* 0x0000023b08000986 */ /* 0x000fe2000c101524 */
[----:B------:R-:W-:Y:S01]  /*5da0*/  ISETP.GT.AND P0, PT, R3, RZ, P3 ;  /* 0x000000ff0300720c */ /* 0x000fe20001f04270 */
[-C--:B------:R-:W-:Y:S01]  /*5db0*/  FMUL R77, R77, R88.reuse ;  /* 0x000000584d4d7220 */ /* 0x080fe20000400000 */
[----:B------:R-:W-:Y:S01]  /*5dc0*/  ISETP.GT.AND P2, PT, R4, 0x11, PT ;  /* 0x000000110400780c */ /* 0x000fe20003f44270 */
[-C--:B------:R-:W-:Y:S01]  /*5dd0*/  FMUL R78, R78, R88.reuse ;  /* 0x000000584e4e7220 */ /* 0x080fe20000400000 */
[----:B------:R-:W-:Y:S01]  /*5de0*/  F2FP.BF16.F32.PACK_AB R67, RZ, R67 ;  /* 0x00000043ff43723e */ /* 0x000fe200000010ff */
[----:B------:R-:W-:Y:S01]  /*5df0*/  FMUL R79, R79, R88 ;  /* 0x000000584f4f7220 */ /* 0x000fe20000400000 */
[----:B------:R-:W-:Y:S01]  /*5e00*/  F2FP.BF16.F32.PACK_AB R68, RZ, R68 ;  /* 0x00000044ff44723e */ /* 0x000fe200000010ff */
[-C--:B------:R-:W-:Y:S01]  /*5e10*/  FMUL R80, R80, R88.reuse ;  /* 0x0000005850507220 */ /* 0x080fe20000400000 */
[----:B------:R-:W-:Y:S01]  /*5e20*/  F2FP.BF16.F32.PACK_AB R69, RZ, R69 ;  /* 0x00000045ff45723e */ /* 0x000fe200000010ff */
[----:B------:R-:W-:Y:S01]  /*5e30*/  FMUL R81, R81, R88 ;  /* 0x0000005851517220 */ /* 0x000fe20000400000 */
[--C-:B------:R-:W-:Y:S01]  /*5e40*/  @P1 IMAD.MOV.U32 R10, RZ, RZ, R14.reuse ;  /* 0x000000ffff0a1224 */ /* 0x100fe200078e000e */
[----:B------:R-:W-:Y:S01]  /*5e50*/  F2FP.BF16.F32.PACK_AB R70, RZ, R70 ;  /* 0x00000046ff46723e */ /* 0x000fe200000010ff */
[--C-:B------:R-:W-:Y:S01]  /*5e60*/  @P1 IMAD.MOV.U32 R11, RZ, RZ, R15.reuse ;  /* 0x000000ffff0b1224 */ /* 0x100fe200078e000f */
[----:B------:R-:W-:Y:S01]  /*5e70*/  F2FP.BF16.F32.PACK_AB R71, RZ, R71 ;  /* 0x00000047ff47723e */ /* 0x000fe200000010ff */
[----:B------:R-:W-:Y:S01]  /*5e80*/  FMUL R82, R82, R88 ;  /* 0x0000005852527220 */ /* 0x000fe20000400000 */
[----:B------:R-:W-:Y:S01]  /*5e90*/  F2FP.BF16.F32.PACK_AB R72, RZ, R72 ;  /* 0x00000048ff48723e */ /* 0x000fe200000010ff */
[-C--:B------:R-:W-:Y:S01]  /*5ea0*/  FMUL R83, R83, R88.reuse ;  /* 0x0000005853537220 */ /* 0x080fe20000400000 */
[----:B------:R0:W-:Y:S01]  /*5eb0*/  @P1 STG.E.U16 desc[UR36][R10.64+0x10], R60 ;  /* 0x0000103c0a001986 */ /* 0x0001e2000c101524 */
[----:B------:R-:W-:Y:S01]  /*5ec0*/  ISETP.GT.AND P1, PT, R3, 0x8, P4 ;  /* 0x000000080300780c */ /* 0x000fe20002724270 */
[-C--:B------:R-:W-:Y:S01]  /*5ed0*/  FMUL R84, R84, R88.reuse ;  /* 0x0000005854547220 */ /* 0x080fe20000400000 */
[----:B------:R-:W-:Y:S01]  /*5ee0*/  F2FP.BF16.F32.PACK_AB R73, RZ, R73 ;  /* 0x00000049ff49723e */ /* 0x000fe200000010ff */
[----:B------:R-:W-:Y:S01]  /*5ef0*/  FMUL R85, R85, R88 ;  /* 0x0000005855557220 */ /* 0x000fe20000400000 */
[----:B------:R-:W-:Y:S01]  /*5f00*/  F2FP.BF16.F32.PACK_AB R74, RZ, R74 ;  /* 0x0000004aff4a723e */ /* 0x000fe200000010ff */
[-C--:B------:R-:W-:Y:S01]  /*5f10*/  FMUL R86, R86, R88.reuse ;  /* 0x0000005856567220 */ /* 0x080fe20000400000 */
[----:B------:R-:W-:Y:S01]  /*5f20*/  F2FP.BF16.F32.PACK_AB R75, RZ, R75 ;  /* 0x0000004bff4b723e */ /* 0x000fe200000010ff */
[-C--:B------:R-:W-:Y:S01]  /*5f30*/  FMUL R87, R87, R88.reuse ;  /* 0x0000005857577220 */ /* 0x080fe20000400000 */
[----:B------:R-:W-:Y:S01]  /*5f40*/  ISETP.GT.AND P5, PT, R4, 0x28, PT ;  /* 0x000000280400780c */ /* 0x000fe20003fa4270 */
[----:B------:R-:W-:Y:S01]  /*5f50*/  FMUL R24, R24, R88 ;  /* 0x0000005818187220 */ /* 0x000fe20000400000 */
[----:B------:R-:W-:Y:S01]  /*5f60*/  F2FP.BF16.F32.PACK_AB R76, RZ, R76 ;  /* 0x0000004cff4c723e */ /* 0x000fe200000010ff */
[--C-:B0-----:R-:W-:Y:S01]  /*5f70*/  @P0 IMAD.MOV.U32 R10, RZ, RZ, R14.reuse ;  /* 0x000000ffff0a0224 */ /* 0x101fe200078e000e */
[----:B------:R-:W-:Y:S01]  /*5f80*/  ISETP.GT.AND P4, PT, R4, 0x29, PT ;  /* 0x000000290400780c */ /* 0x000fe20003f84270 */
        /* <DEDUP_REMOVED lines=8> */
[C---:B------:R-:W-:Y:S01]  /*6010*/  ISETP.GT.AND P3, PT, R4.reuse, 0x10, PT ;  /* 0x000000100400780c */ /* 0x040fe20003f64270 */
[----:B------:R-:W-:Y:S01]  /*6020*/  @P1 STG.E.U16 desc[UR36][R8.64+0x10], R62 ;  /* 0x0000103e08001986 */ /* 0x000fe2000c101524 */
        /* <DEDUP_REMOVED lines=8> */
[----:B------:R-:W-:Y:S01]  /*60b0*/  F2FP.BF16.F32.PACK_AB R82, RZ, R82 ;  /* 0x00000052ff52723e */ /* 0x000fe200000010ff */
[----:B------:R-:W-:Y:S01]  /*60c0*/  @P0 STG.E.U16 desc[UR36][R8.64+0x12], R63 ;  /* 0x0000123f08000986 */ /* 0x000fe2000c101524 */
[----:B------:R-:W-:Y:S01]  /*60d0*/  ISETP.GT.AND P0, PT, R3, RZ, P3 ;  /* 0x000000ff0300720c */ /* 0x000fe20001f04270 */
[-C--:B------:R-:W-:Y:S01]  /*60e0*/  FMUL R32, R32, R88.reuse ;  /* 0x0000005820207220 */ /* 0x080fe20000400000 */
[----:B------:R-:W-:Y:S01]  /*60f0*/  F2FP.BF16.F32.PACK_AB R83, RZ, R83 ;  /* 0x00000053ff53723e */ /* 0x000fe200000010ff */
[----:B------:R-:W-:Y:S01]  /*6100*/  FMUL R33, R33, R88 ;  /* 0x0000005821217220 */ /* 0x000fe20000400000 */
[----:B------:R-:W-:Y:S01]  /*6110*/  F2FP.BF16.F32.PACK_AB R84, RZ, R84 ;  /* 0x00000054ff54723e */ /* 0x000fe200000010ff */
[-C--:B------:R-:W-:Y:S01]  /*6120*/  FMUL R34, R34, R88.reuse ;  /* 0x0000005822227220 */ /* 0x080fe20000400000 */
[----:B------:R-:W-:Y:S01]  /*6130*/  P2R R5, PR, RZ, 0x20 ;  /* 0x00000020ff057803 */ /* 0x000fe20000000000 */
[-C--:B------:R-:W-:Y:S01]  /*6140*/  FMUL R35, R35, R88.reuse ;  /* 0x0000005823237220 */ /* 0x080fe20000400000 */
[----:B------:R-:W-:Y:S01]  /*6150*/  F2FP.BF16.F32.PACK_AB R85, RZ, R85 ;  /* 0x00000055ff55723e */ /* 0x000fe200000010ff */
[----:B------:R-:W-:Y:S01]  /*6160*/  FMUL R36, R36, R88 ;  /* 0x0000005824247220 */ /* 0x000fe20000400000 */
[----:B------:R-:W-:Y:S01]  /*6170*/  F2FP.BF16.F32.PACK_AB R86, RZ, R86 ;  /* 0x00000056ff56723e */ /* 0x000fe200000010ff */
[----:B------:R-:W-:Y:S01]  /*6180*/  FMUL R37, R37, R88 ;  /* 0x0000005825257220 */ /* 0x000fe20000400000 */
[----:B------:R-:W-:Y:S01]  /*6190*/  F2FP.BF16.F32.PACK_AB R87, RZ, R87 ;  /* 0x00000057ff57723e */ /* 0x000fe200000010ff */
[--C-:B0-----:R-:W-:Y:S01]  /*61a0*/  @P0 IMAD.MOV.U32 R10, RZ, RZ, R14.reuse ;  /* 0x000000ffff0a0224 */ /* 0x101fe200078e000e */
[----:B------:R-:W-:Y:S01]  /*61b0*/  F2FP.BF16.F32.PACK_AB R24, RZ, R24 ;  /* 0x00000018ff18723e */ /* 0x000fe200000010ff */
[--C-:B------:R-:W-:Y:S01]  /*61c0*/  @P0 IMAD.MOV.U32 R11, RZ, RZ, R15.reuse ;  /* 0x000000ffff0b0224 */ /* 0x100fe200078e000f */
[----:B------:R-:W-:Y:S01]  /*61d0*/  F2FP.BF16.F32.PACK_AB R25, RZ, R25 ;  /* 0x00000019ff19723e */ /* 0x000fe200000010ff */
[----:B------:R-:W-:Y:S01]  /*61e0*/  FMUL R38, R38, R88 ;  /* 0x0000005826267220 */ /* 0x000fe20000400000 */
[----:B------:R-:W-:Y:S01]  /*61f0*/  F2FP.BF16.F32.PACK_AB R26, RZ, R26 ;  /* 0x0000001aff1a723e */ /* 0x000fe200000010ff */
[-C--:B------:R-:W-:Y:S01]  /*6200*/  FMUL R39, R39, R88.reuse ;  /* 0x0000005827277220 */ /* 0x080fe20000400000 */
[----:B------:R0:W-:Y:S01]  /*6210*/  @P0 STG.E.U16 desc[UR36][R10.64+0x20], R64 ;  /* 0x000020400a000986 */ /* 0x0001e2000c101524 */
[----:B------:R-:W-:Y:S01]  /*6220*/  ISETP.GT.AND P0, PT, R3, RZ, P2 ;  /* 0x000000ff0300720c */ /* 0x000fe20001704270 */
        /* <DEDUP_REMOVED lines=12> */
[----:B0-----:R-:W-:Y:S01]  /*62f0*/  @P0 IMAD.MOV.U32 R10, RZ, RZ, R14 ;  /* 0x000000ffff0a0224 */ /* 0x001fe200078e000e */
[----:B------:R-:W-:Y:S01]  /*6300*/  F2FP.BF16.F32.PACK_AB R33, RZ, R33 ;  /* 0x00000021ff21723e */ /* 0x000fe200000010ff */
[----:B------:R-:W-:Y:S01]  /*6310*/  @P0 IMAD.MOV.U32 R11, RZ, RZ, R15 ;  /* 0x000000ffff0b0224 */ /* 0x000fe200078e000f */
[----:B------:R-:W-:Y:S01]  /*6320*/  F2FP.BF16.F32.PACK_AB R34, RZ, R34 ;  /* 0x00000022ff22723e */ /* 0x000fe200000010ff */
[-C--:B------:R-:W-:Y:S01]  /*6330*/  FMUL R46, R46, R88.reuse ;  /* 0x000000582e2e7220 */ /* 0x080fe20000400000 */
[----:B------:R-:W-:Y:S01]  /*6340*/  F2FP.BF16.F32.PACK_AB R35, RZ, R35 ;  /* 0x00000023ff23723e */ /* 0x000fe200000010ff */
[-C--:B------:R-:W-:Y:S01]  /*6350*/  FMUL R47, R47, R88.reuse ;  /* 0x000000582f2f7220 */ /* 0x080fe20000400000 */
[----:B------:R0:W-:Y:S01]  /*6360*/  @P0 STG.E.U16 desc[UR36][R10.64+0x22], R65 ;  /* 0x000022410a000986 */ /* 0x0001e2000c101524 */
[----:B------:R-:W-:Y:S01]  /*6370*/  ISETP.GT.AND P0, PT, R3, 0x8, P3 ;  /* 0x000000080300780c */ /* 0x000fe20001f04270 */
[-C--:B------:R-:W-:Y:S01]  /*6380*/  FMUL R48, R48, R88.reuse ;  /* 0x0000005830307220 */ /* 0x080fe20000400000 */
[----:B------:R-:W-:Y:S01]  /*6390*/  ISETP.GT.AND P3, PT, R4, 0x30, PT ;  /* 0x000000300400780c */ /* 0x000fe20003f64270 */
        /* <DEDUP_REMOVED lines=11> */
[----:B------:R-:W-:Y:S01]  /*6450*/  ISETP.GT.AND P0, PT, R3, 0x8, P2 ;  /* 0x000000080300780c */ /* 0x000fe20001704270 */
[-C--:B------:R-:W-:Y:S01]  /*6460*/  FMUL R54, R54, R88.reuse ;  /* 0x0000005836367220 */ /* 0x080fe20000400000 */
[----:B------:R-:W-:Y:S01]  /*6470*/  ISETP.GT.AND P2, PT, R4, 0x18, PT ;  /* 0x000000180400780c */ /* 0x000fe20003f44270 */
[----:B------:R-:W-:Y:S01]  /*6480*/  FMUL R55, R55, R88 ;  /* 0x0000005837377220 */ /* 0x000fe20000400000 */
[----:B------:R-:W-:-:S02]  /*6490*/  F2FP.BF16.F32.PACK_AB R41, RZ, R41 ;  /* 0x00000029ff29723e */ /* 0x000fc400000010ff */
[----:B------:R-:W-:Y:S02]  /*64a0*/  F2FP.BF16.F32.PACK_AB R42, RZ, R42 ;  /* 0x0000002aff2a723e */ /* 0x000fe400000010ff */
[----:B------:R-:W-:Y:S02]  /*64b0*/  F2FP.BF16.F32.PACK_AB R43, RZ, R43 ;  /* 0x0000002bff2b723e */ /* 0x000fe400000010ff */
[----:B------:R-:W-:Y:S02]  /*64c0*/  F2FP.BF16.F32.PACK_AB R44, RZ, R44 ;  /* 0x0000002cff2c723e */ /* 0x000fe400000010ff */
[----:B------:R-:W-:Y:S01]  /*64d0*/  F2FP.BF16.F32.PACK_AB R45, RZ, R45 ;  /* 0x0000002dff2d723e */ /* 0x000fe200000010ff */
[----:B------:R-:W-:Y:S01]  /*64e0*/  @P0 STG.E.U16 desc[UR36][R8.64+0x22], R67 ;  /* 0x0000224308000986 */ /* 0x000fe2000c101524 */
[----:B------:R-:W-:Y:S02]  /*64f0*/  ISETP.GT.AND P0, PT, R3, RZ, P2 ;  /* 0x000000ff0300720c */ /* 0x000fe40001704270 */
[----:B------:R-:W-:-:S02]  /*6500*/  F2FP.BF16.F32.PACK_AB R46, RZ, R46 ;  /* 0x0000002eff2e723e */ /* 0x000fc400000010ff */
[----:B------:R-:W-:Y:S02]  /*6510*/  F2FP.BF16.F32.PACK_AB R47, RZ, R47 ;  /* 0x0000002fff2f723e */ /* 0x000fe400000010ff */
[----:B------:R-:W-:Y:S02]  /*6520*/  F2FP.BF16.F32.PACK_AB R48, RZ, R48 ;  /* 0x00000030ff30723e */ /* 0x000fe400000010ff */
[----:B------:R-:W-:Y:S02]  /*6530*/  F2FP.BF16.F32.PACK_AB R49, RZ, R49 ;  /* 0x00000031ff31723e */ /* 0x000fe400000010ff */
[----:B------:R-:W-:Y:S02]  /*6540*/  F2FP.BF16.F32.PACK_AB R50, RZ, R50 ;  /* 0x00000032ff32723e */ /* 0x000fe400000010ff */
[----:B------:R-:W-:Y:S01]  /*6550*/  F2FP.BF16.F32.PACK_AB R51, RZ, R51 ;  /* 0x00000033ff33723e */ /* 0x000fe200000010ff */
[----:B0-----:R-:W-:Y:S01]  /*6560*/  @P0 IMAD.MOV.U32 R10, RZ, RZ, R14 ;  /* 0x000000ffff0a0224 */ /* 0x001fe200078e000e */
[----:B------:R-:W-:Y:S01]  /*6570*/  F2FP.BF16.F32.PACK_AB R52, RZ, R52 ;  /* 0x00000034ff34723e */ /* 0x000fe200000010ff */
[----:B------:R-:W-:Y:S01]  /*6580*/  @P0 IMAD.MOV.U32 R11, RZ, RZ, R15 ;  /* 0x000000ffff0b0224 */ /* 0x000fe200078e000f */
[----:B------:R-:W-:-:S02]  /*6590*/  F2FP.BF16.F32.PACK_AB R53, RZ, R53 ;  /* 0x00000035ff35723e */ /* 0x000fc400000010ff */
[----:B------:R-:W-:Y:S02]  /*65a0*/  F2FP.BF16.F32.PACK_AB R54, RZ, R54 ;  /* 0x00000036ff36723e */ /* 0x000fe400000010ff */
[----:B------:R0:W-:Y:S01]  /*65b0*/  @P0 STG.E.U16 desc[UR36][R10.64+0x30], R68 ;  /* 0x000030440a000986 */ /* 0x0001e2000c101524 */
[----:B------:R-:W-:Y:S02]  /*65c0*/  ISETP.GT.AND P0, PT, R3, RZ, P1 ;  /* 0x000000ff0300720c */ /* 0x000fe40000f04270 */
[----:B------:R-:W-:-:S11]  /*65d0*/  F2FP.BF16.F32.PACK_AB R55, RZ, R55 ;  /* 0x00000037ff37723e */ /* 0x000fd600000010ff */
[----:B0-----:R-:W-:Y:S02]  /*65e0*/  @P0 IMAD.MOV.U32 R10, RZ, RZ, R14 ;  /* 0x000000ffff0a0224 */ /* 0x001fe400078e000e */
[----:B------:R-:W-:-:S05]  /*65f0*/  @P0 IMAD.MOV.U32 R11, RZ, RZ, R15 ;  /* 0x000000ffff0b0224 */ /* 0x000fca00078e000f */
[----:B------:R0:W-:Y:S01]  /*6600*/  @P0 STG.E.U16 desc[UR36][R10.64+0x32], R69 ;  /* 0x000032450a000986 */ /* 0x0001e2000c101524 */
[----:B------:R-:W-:Y:S02]  /*6610*/  ISETP.GT.AND P0, PT, R3, 0x8, P2 ;  /* 0x000000080300780c */ /* 0x000fe40001704270 */
[----:B------:R-:W-:-:S11]  /*6620*/  ISETP.GT.AND P2, PT, R4, 0x20, PT ;  /* 0x000000200400780c */ /* 0x000fd60003f44270 */
[----:B------:R-:W-:Y:S01]  /*6630*/  @P0 STG.E.U16 desc[UR36][R8.64+0x30], R70 ;  /* 0x0000304608000986 */ /* 0x000fe2000c101524 */
[----:B------:R-:W-:Y:S02]  /*6640*/  ISETP.GT.AND P0, PT, R3, 0x8, P1 ;  /* 0x000000080300780c */ /* 0x000fe40000f04270 */
[----:B------:R-:W-:-:S11]  /*6650*/  ISETP.GT.AND P1, PT, R4, 0x21, PT ;  /* 0x000000210400780c */ /* 0x000fd60003f24270 */
[----:B------:R-:W-:Y:S01]  /*6660*/  @P0 STG.E.U16 desc[UR36][R8.64+0x32], R71 ;  /* 0x0000324708000986 */ /* 0x000fe2000c101524 */
[----:B------:R-:W-:-:S13]  /*6670*/  ISETP.GT.AND P0, PT, R3, RZ, P2 ;  /* 0x000000ff0300720c */ /* 0x000fda0001704270 */
[----:B0-----:R-:W-:Y:S02]  /*6680*/  @P0 IMAD.MOV.U32 R10, RZ, RZ, R14 ;  /* 0x000000ffff0a0224 */ /* 0x001fe400078e000e */
[----:B------:R-:W-:-:S05]  /*6690*/  @P0 IMAD.MOV.U32 R11, RZ, RZ, R15 ;  /* 0x000000ffff0b0224 */ /* 0x000fca00078e000f */
[----:B------:R0:W-:Y:S01]  /*66a0*/  @P0 STG.E.U16 desc[UR36][R10.64+0x40], R72 ;  /* 0x000040480a000986 */ /* 0x0001e2000c101524 */
[----:B------:R-:W-:-:S13]  /*66b0*/  ISETP.GT.AND P0, PT, R3, RZ, P1 ;  /* 0x000000ff0300720c */ /* 0x000fda0000f04270 */
[----:B0-----:R-:W-:Y:S02]  /*66c0*/  @P0 IMAD.MOV.U32 R10, RZ, RZ, R14 ;  /* 0x000000ffff0a0224 */ /* 0x001fe400078e000e */
[----:B------:R-:W-:-:S05]  /*66d0*/  @P0 IMAD.MOV.U32 R11, RZ, RZ, R15 ;  /* 0x000000ffff0b0224 */ /* 0x000fca00078e000f */
[----:B------:R0:W-:Y:S01]  /*66e0*/  @P0 STG.E.U16 desc[UR36][R10.64+0x42], R73 ;  /* 0x000042490a000986 */ /* 0x0001e2000c101524 */
[----:B------:R-:W-:Y:S02]  /*66f0*/  ISETP.GT.AND P0, PT, R3, 0x8, P2 ;  /* 0x000000080300780c */ /* 0x000fe40001704270 */
[----:B------:R-:W-:-:S11]  /*6700*/  ISETP.GT.AND P2, PT, R4, 0x38, PT ;  /* 0x000000380400780c */ /* 0x000fd60003f44270 */
[----:B------:R-:W-:Y:S01]  /*6710*/  @P0 STG.E.U16 desc[UR36][R8.64+0x40], R74 ;  /* 0x0000404a08000986 */ /* 0x000fe2000c101524 */
[----:B------:R-:W-:-:S13]  /*6720*/  ISETP.GT.AND P0, PT, R3, 0x8, P1 ;  /* 0x000000080300780c */ /* 0x000fda0000f04270 */
        /* <DEDUP_REMOVED lines=9> */
[----:B------:R-:W-:-:S13]  /*67c0*/  ISETP.GT.AND P0, PT, R3, 0x8, P5 ;  /* 0x000000080300780c */ /* 0x000fda0002f04270 */
[----:B------:R-:W-:Y:S01]  /*67d0*/  @P0 STG.E.U16 desc[UR36][R8.64+0x50], R78 ;  /* 0x0000504e08000986 */ /* 0x000fe2000c101524 */
[----:B------:R-:W-:-:S13]  /*67e0*/  ISETP.GT.AND P0, PT, R3, 0x8, P4 ;  /* 0x000000080300780c */ /* 0x000fda0002704270 */
[----:B------:R-:W-:Y:S01]  /*67f0*/  @P0 STG.E.U16 desc[UR36][R8.64+0x52], R79 ;  /* 0x0000524f08000986 */ /* 0x000fe2000c101524 */
[----:B------:R-:W-:-:S13]  /*6800*/  ISETP.GT.AND P0, PT, R3, RZ, P3 ;  /* 0x000000ff0300720c */ /* 0x000fda0001f04270 */
[----:B0-----:R-:W-:Y:S02]  /*6810*/  @P0 IMAD.MOV.U32 R10, RZ, RZ, R14 ;  /* 0x000000ffff0a0224 */ /* 0x001fe400078e000e */
[----:B------:R-:W-:-:S05]  /*6820*/  @P0 IMAD.MOV.U32 R11, RZ, RZ, R15 ;  /* 0x000000ffff0b0224 */ /* 0x000fca00078e000f */
[----:B------:R0:W-:Y:S01]  /*6830*/  @P0 STG.E.U16 desc[UR36][R10.64+0x60], R80 ;  /* 0x000060500a000986 */ /* 0x0001e2000c101524 */
[----:B------:R-:W-:-:S04]  /*6840*/  ISETP.GT.AND P0, PT, R4, 0x31, PT ;  /* 0x000000310400780c */ /* 0x000fc80003f04270 */
        /* <DEDUP_REMOVED lines=8> */
[----:B------:R-:W-:-:S05]  /*68d0*/  IADD3 R12, P1, R89, R8, RZ ;  /* 0x00000008590c7210 */ /* 0x000fca0007f3e0ff */
[----:B------:R-:W-:Y:S01]  /*68e0*/  IMAD.X R13, R57, 0x1, R9, P1 ;  /* 0x00000001390d7824 */ /* 0x000fe200008e0609 */
[----:B------:R-:W-:-:S13]  /*68f0*/  ISETP.GT.AND P1, PT, R3, RZ, P2 ;  /* 0x000000ff0300720c */ /* 0x000fda0001724270 */
[----:B------:R-:W-:Y:S01]  /*6900*/  @P1 STG.E.U16 desc[UR36][R14.64+0x70], R84 ;  /* 0x000070540e001986 */ /* 0x000fe2000c101524 */
[----:B------:R-:W-:-:S05]  /*6910*/  IADD3 R20, P1, R89, R8, RZ ;  /* 0x0000000859147210 */ /* 0x000fca0007f3e0ff */
[----:B------:R-:W-:Y:S01]  /*6920*/  IMAD.X R21, R57, 0x1, R9, P1 ;  /* 0x0000000139157824 */ /* 0x000fe200008e0609 */
[----:B0-----:R-:W-:-:S05]  /*6930*/  IADD3 R10, P1, R89, R14, RZ ;  /* 0x0000000e590a7210 */ /* 0x001fca0007f3e0ff */
[----:B------:R-:W-:Y:S01]  /*6940*/  IMAD.X R11, R57, 0x1, R15, P1 ;  /* 0x00000001390b7824 */ /* 0x000fe200008e060f */
[----:B------:R-:W-:-:S04]  /*6950*/  ISETP.GT.AND P1, PT, R4, 0x39, PT ;  /* 0x000000390400780c */ /* 0x000fc80003f24270 */
[----:B------:R-:W-:-:S13]  /*6960*/  ISETP.GT.AND P5, PT, R3, RZ, P1 ;  /* 0x000000ff0300720c */ /* 0x000fda0000fa4270 */
[----:B------:R-:W-:Y:S01]  /*6970*/  @P5 STG.E.U16 desc[UR36][R14.64+0x72], R85 ;  /* 0x000072550e005986 */ /* 0x000fe2000c101524 */
[----:B------:R-:W-:-:S13]  /*6980*/  ISETP.GT.AND P5, PT, R3, 0x8, P2 ;  /* 0x000000080300780c */ /* 0x000fda00017a4270 */
[----:B------:R-:W-:Y:S01]  /*6990*/  @P5 STG.E.U16 desc[UR36][R8.64+0x70], R86 ;  /* 0x0000705608005986 */ /* 0x000fe2000c101524 */
[----:B------:R-:W-:-:S13]  /*69a0*/  ISETP.GT.AND P5, PT, R3, 0x8, P1 ;  /* 0x000000080300780c */ /* 0x000fda0000fa4270 */
[----:B------:R0:W-:Y:S01]  /*69b0*/  @P5 STG.E.U16 desc[UR36][R8.64+0x72], R87 ;  /* 0x0000725708005986 */ /* 0x0001e2000c101524 */
[C---:B------:R-:W-:Y:S02]  /*69c0*/  ISETP.GT.AND P5, PT, R3.reuse, 0x80, P6 ;  /* 0x000000800300780c */ /* 0x040fe400037a4270 */
[----:B------:R-:W-:-:S11]  /*69d0*/  ISETP.GT.AND P6, PT, R3, 0x88, P6 ;  /* 0x000000880300780c */ /* 0x000fd600037c4270 */
[----:B------:R-:W-:Y:S01]  /*69e0*/  @P5 STG.E.U16 desc[UR36][R10.64], R24 ;  /* 0x000000180a005986 */ /* 0x000fe2000c101524 */
[----:B------:R-:W-:-:S04]  /*69f0*/  ISETP.GT.AND P5, PT, R4, 0x1, PT ;  /* 0x000000010400780c */ /* 0x000fc80003fa4270 */
[----:B------:R-:W-:-:S13]  /*6a00*/  ISETP.GT.AND P5, PT, R3, 0x80, P5 ;  /* 0x000000800300780c */ /* 0x000fda0002fa4270 */
[----:B0-----:R-:W-:Y:S02]  /*6a10*/  @P5 IMAD.MOV.U32 R8, RZ, RZ, R10 ;  /* 0x000000ffff085224 */ /* 0x001fe400078e000a */
[----:B------:R-:W-:-:S05]  /*6a20*/  @P5 IMAD.MOV.U32 R9, RZ, RZ, R11 ;  /* 0x000000ffff095224 */ /* 0x000fca00078e000b */
[----:B------:R0:W-:Y:S01]  /*6a30*/  @P5 STG.E.U16 desc[UR36][R8.64+0x2], R25 ;  /* 0x0000021908005986 */ /* 0x0001e2000c101524 */
[----:B------:R-:W-:-:S03]  /*6a40*/  ISETP.NE.AND P5, PT, R5, RZ, PT ;  /* 0x000000ff0500720c */ /* 0x000fc60003fa5270 */
[----:B------:R-:W-:Y:S01]  /*6a50*/  @P6 STG.E.U16 desc[UR36][R12.64], R26 ;  /* 0x0000001a0c006986 */ /* 0x000fe2000c101524 */
[----:B------:R-:W-:-:S04]  /*6a60*/  ISETP.GT.AND P6, PT, R4, 0x1, PT ;  /* 0x000000010400780c */ /* 0x000fc80003fc4270 */
[----:B------:R-:W-:-:S13]  /*6a70*/  ISETP.GT.AND P6, PT, R3, 0x88, P6 ;  /* 0x000000880300780c */ /* 0x000fda00037c4270 */
[----:B------:R-:W-:Y:S01]  /*6a80*/  @P6 STG.E.U16 desc[UR36][R20.64+0x2], R27 ;  /* 0x0000021b14006986 */ /* 0x000fe2000c101524 */
[----:B------:R-:W-:-:S04]  /*6a90*/  ISETP.GT.AND P6, PT, R4, 0x8, PT ;  /* 0x000000080400780c */ /* 0x000fc80003fc4270 */
[----:B------:R-:W-:-:S13]  /*6aa0*/  ISETP.GT.AND P6, PT, R3, 0x80, P6 ;  /* 0x000000800300780c */ /* 0x000fda00037c4270 */
[----:B0-----:R-:W-:Y:S02]  /*6ab0*/  @P6 IMAD.MOV.U32 R8, RZ, RZ, R10 ;  /* 0x000000ffff086224 */ /* 0x001fe400078e000a */
[----:B------:R-:W-:-:S05]  /*6ac0*/  @P6 IMAD.MOV.U32 R9, RZ, RZ, R11 ;  /* 0x000000ffff096224 */ /* 0x000fca00078e000b */
[----:B------:R0:W-:Y:S01]  /*6ad0*/  @P6 STG.E.U16 desc[UR36][R8.64+0x10], R28 ;  /* 0x0000101c08006986 */ /* 0x0001e2000c101524 */
[----:B------:R-:W-:-:S04]  /*6ae0*/  ISETP.GT.AND P6, PT, R4, 0x9, PT ;  /* 0x000000090400780c */ /* 0x000fc80003fc4270 */
[----:B------:R-:W-:-:S13]  /*6af0*/  ISETP.GT.AND P6, PT, R3, 0x80, P6 ;  /* 0x000000800300780c */ /* 0x000fda00037c4270 */
[----:B0-----:R-:W-:Y:S02]  /*6b00*/  @P6 IMAD.MOV.U32 R8, RZ, RZ, R10 ;  /* 0x000000ffff086224 */ /* 0x001fe400078e000a */
[----:B------:R-:W-:-:S05]  /*6b10*/  @P6 IMAD.MOV.U32 R9, RZ, RZ, R11 ;  /* 0x000000ffff096224 */ /* 0x000fca00078e000b */
[----:B------:R0:W-:Y:S01]  /*6b20*/  @P6 STG.E.U16 desc[UR36][R8.64+0x12], R29 ;  /* 0x0000121d08006986 */ /* 0x0001e2000c101524 */
[----:B------:R-:W-:-:S04]  /*6b30*/  ISETP.GT.AND P6, PT, R4, 0x8, PT ;  /* 0x000000080400780c */ /* 0x000fc80003fc4270 */
[----:B------:R-:W-:-:S13]  /*6b40*/  ISETP.GT.AND P6, PT, R3, 0x88, P6 ;  /* 0x000000880300780c */ /* 0x000fda00037c4270 */
        /* <DEDUP_REMOVED lines=45> */
[----:B------:R-:W-:Y:S01]  /*6e20*/  @P6 STG.E.U16 desc[UR36][R8.64+0x42], R41 ;  /* 0x0000422908006986 */ /* 0x000fe2000c101524 */
[----:B------:R-:W-:-:S04]  /*6e30*/  ISETP.GT.AND P6, PT, R4, 0x20, PT ;  /* 0x000000200400780c */ /* 0x000fc80003fc4270 */
[----:B------:R-:W-:-:S13]  /*6e40*/  ISETP.GT.AND P6, PT, R3, 0x88, P6 ;  /* 0x000000880300780c */ /* 0x000fda00037c4270 */
[----:B------:R-:W-:Y:S01]  /*6e50*/  @P6 STG.E.U16 desc[UR36][R6.64+0x40], R42 ;  /* 0x0000402a06006986 */ /* 0x000fe2000c101524 */
[----:B------:R-:W-:-:S04]  /*6e60*/  ISETP.GT.AND P6, PT, R4, 0x21, PT ;  /* 0x000000210400780c */ /* 0x000fc80003fc4270 */
[----:B------:R-:W-:-:S13]  /*6e70*/  ISETP.GT.AND P6, PT, R3, 0x88, P6 ;  /* 0x000000880300780c */ /* 0x000fda00037c4270 */
[----:B------:R-:W-:Y:S02]  /*6e80*/  @P6 IMAD.MOV.U32 R4, RZ, RZ, R6 ;  /* 0x000000ffff046224 */ /* 0x000fe400078e0006 */
[----:B------:R-:W-:-:S05]  /*6e90*/  @P6 IMAD.MOV.U32 R5, RZ, RZ, R7 ;  /* 0x000000ffff056224 */ /* 0x000fca00078e0007 */
[----:B------:R0:W-:Y:S01]  /*6ea0*/  @P6 STG.E.U16 desc[UR36][R4.64+0x42], R43 ;  /* 0x0000422b04006986 */ /* 0x0001e2000c101524 */
[C---:B------:R-:W-:Y:S02]  /*6eb0*/  ISETP.GT.AND P6, PT, R3.reuse, 0x80, P5 ;  /* 0x000000800300780c */ /* 0x040fe40002fc4270 */
[----:B------:R-:W-:-:S11]  /*6ec0*/  ISETP.GT.AND P5, PT, R3, 0x88, P5 ;  /* 0x000000880300780c */ /* 0x000fd60002fa4270 */
[----:B0-----:R-:W-:Y:S02]  /*6ed0*/  @P6 IMAD.MOV.U32 R4, RZ, RZ, R10 ;  /* 0x000000ffff046224 */ /* 0x001fe400078e000a */
[----:B------:R-:W-:-:S05]  /*6ee0*/  @P6 IMAD.MOV.U32 R5, RZ, RZ, R11 ;  /* 0x000000ffff056224 */ /* 0x000fca00078e000b */
[----:B------:R0:W-:Y:S01]  /*6ef0*/  @P6 STG.E.U16 desc[UR36][R4.64+0x50], R44 ;  /* 0x0000502c04006986 */ /* 0x0001e2000c101524 */
[C---:B------:R-:W-:Y:S02]  /*6f00*/  ISETP.GT.AND P6, PT, R3.reuse, 0x80, P4 ;  /* 0x000000800300780c */ /* 0x040fe400027c4270 */
[----:B------:R-:W-:-:S11]  /*6f10*/  ISETP.GT.AND P4, PT, R3, 0x88, P4 ;  /* 0x000000880300780c */ /* 0x000fd60002784270 */
[----:B0-----:R-:W-:Y:S02]  /*6f20*/  @P6 IMAD.MOV.U32 R4, RZ, RZ, R10 ;  /* 0x000000ffff046224 */ /* 0x001fe400078e000a */
[----:B------:R-:W-:-:S05]  /*6f30*/  @P6 IMAD.MOV.U32 R5, RZ, RZ, R11 ;  /* 0x000000ffff056224 */ /* 0x000fca00078e000b */
[----:B------:R0:W-:Y:S02]  /*6f40*/  @P6 STG.E.U16 desc[UR36][R4.64+0x52], R45 ;  /* 0x0000522d04006986 */ /* 0x0001e4000c101524 */
[----:B0-----:R-:W-:Y:S02]  /*6f50*/  @P5 IMAD.MOV.U32 R4, RZ, RZ, R6 ;  /* 0x000000ffff045224 */ /* 0x001fe400078e0006 */
[----:B------:R-:W-:-:S05]  /*6f60*/  @P5 IMAD.MOV.U32 R5, RZ, RZ, R7 ;  /* 0x000000ffff055224 */ /* 0x000fca00078e0007 */
[----:B------:R0:W-:Y:S01]  /*6f70*/  @P5 STG.E.U16 desc[UR36][R4.64+0x50], R46 ;  /* 0x0000502e04005986 */ /* 0x0001e2000c101524 */
[C---:B------:R-:W-:Y:S02]  /*6f80*/  ISETP.GT.AND P5, PT, R3.reuse, 0x80, P3 ;  /* 0x000000800300780c */ /* 0x040fe40001fa4270 */
[----:B------:R-:W-:Y:S01]  /*6f90*/  ISETP.GT.AND P3, PT, R3, 0x88, P3 ;  /* 0x000000880300780c */ /* 0x000fe20001f64270 */
        /* <DEDUP_REMOVED lines=17> */
[----:B------:R0:W-:Y:S02]  /*70b0*/  @P3 STG.E.U16 desc[UR36][R4.64+0x60], R50 ;  /* 0x0000603204003986 */ /* 0x0001e4000c101524 */
[----:B0-----:R-:W-:Y:S02]  /*70c0*/  @P0 IMAD.MOV.U32 R4, RZ, RZ, R6 ;  /* 0x000000ffff040224 */ /* 0x001fe400078e0006 */
[----:B------:R-:W-:-:S05]  /*70d0*/  @P0 IMAD.MOV.U32 R5, RZ, RZ, R7 ;  /* 0x000000ffff050224 */ /* 0x000fca00078e0007 */
[----:B------:R0:W-:Y:S02]  /*70e0*/  @P0 STG.E.U16 desc[UR36][R4.64+0x62], R51 ;  /* 0x0000623304000986 */ /* 0x0001e4000c101524 */
[----:B0-----:R-:W-:Y:S01]  /*70f0*/  @P5 IMAD.MOV.U32 R4, RZ, RZ, R10 ;  /* 0x000000ffff045224 */ /* 0x001fe200078e000a */
[----:B------:R-:W-:-:S05]  /*7100*/  @P5 MOV R5, R11 ;  /* 0x0000000b00055202 */ /* 0x000fca0000000f00 */
[----:B------:R0:W-:Y:S04]  /*7110*/  @P5 STG.E.U16 desc[UR36][R4.64+0x70], R52 ;  /* 0x0000703404005986 */ /* 0x0001e8000c101524 */
[----:B------:R1:W-:Y:S01]  /*7120*/  @P4 STG.E.U16 desc[UR36][R10.64+0x72], R53 ;  /* 0x000072350a004986 */ /* 0x0003e2000c101524 */
[----:B0-----:R-:W-:Y:S02]  /*7130*/  @P2 IMAD.MOV.U32 R4, RZ, RZ, R6 ;  /* 0x000000ffff042224 */ /* 0x001fe400078e0006 */
[----:B------:R-:W-:-:S05]  /*7140*/  @P2 IMAD.MOV.U32 R5, RZ, RZ, R7 ;  /* 0x000000ffff052224 */ /* 0x000fca00078e0007 */
[----:B------:R1:W-:Y:S04]  /*7150*/  @P2 STG.E.U16 desc[UR36][R4.64+0x70], R54 ;  /* 0x0000703604002986 */ /* 0x0003e8000c101524 */
[----:B------:R1:W-:Y:S02]  /*7160*/  @P1 STG.E.U16 desc[UR36][R6.64+0x72], R55 ;  /* 0x0000723706001986 */ /* 0x0003e4000c101524 */
.L_x_158:
[----:B------:R-:W-:Y:S05]  /*7170*/  BSYNC B0 ;  /* 0x0000000000007941 */ /* 0x000fea0003800000 */
.L_x_34:
[----:B------:R-:W-:Y:S01]  /*7180*/  ULDC UR4, c[0x0][0xc] ;  /* 0x0000030000047ab9 */ /* 0x000fe20000000800 */
[----:B------:R-:W-:Y:S01]  /*7190*/  ULDC UR5, c[0x0][0x10] ;  /* 0x0000040000057ab9 */ /* 0x000fe20000000800 */
[----:B------:R-:W2:Y:S01]  /*71a0*/  LDC R3, c[0x0][0x14] ;  /* 0x00000500ff037b82 */ /* 0x000ea20000000800 */
[----:B------:R-:W-:Y:S01]  /*71b0*/  UIMAD.WIDE.U32 UR4, UR4, UR5, URZ ;  /* 0x00000005040472a5 */ /* 0x000fe2000f8e003f */
[----:B------:R-:W-:Y:S02]  /*71c0*/  IMAD.MOV.U32 R92, RZ, RZ, -0x1 ;  /* 0xffffffffff5c7424 */ /* 0x000fe400078e00ff */
[----:B------:R-:W-:-:S03]  /*71d0*/  IMAD.MOV.U32 R89, RZ, RZ, -0x1 ;  /* 0xffffffffff597424 */ /* 0x000fc600078e00ff */
[----:B--2---:R-:W-:-:S04]  /*71e0*/  IMAD.WIDE.U32 R16, R3, UR4, R16 ;  /* 0x0000000403107c25 */ /* 0x004fc8000f8e0010 */
[----:B------:R-:W-:Y:S01]  /*71f0*/  IMAD R3, R3, UR5, RZ ;  /* 0x0000000503037c24 */ /* 0x000fe2000f8e02ff */
[----:B------:R-:W-:Y:S02]  /*7200*/  ULDC.64 UR4, c[0x0][0x650] ;  /* 0x0001940000047ab9 */ /* 0x000fe40000000a00 */
[----:B------:R-:W-:Y:S01]  /*7210*/  ISETP.GE.U32.AND P0, PT, R16, UR4, PT ;  /* 0x0000000410007c0c */ /* 0x000fe2000bf06070 */
[--C-:B------:R-:W-:Y:S01]  /*7220*/  IMAD.IADD R17, R17, 0x1, R3.reuse ;  /* 0x0000000111117824 */ /* 0x100fe200078e0203 */
[----:B------:R-:W-:-:S04]  /*7230*/  PRMT R3, RZ, 0x7610, R3 ;  /* 0x00007610ff037816 */ /* 0x000fc80000000003 */
[----:B------:R-:W-:-:S13]  /*7240*/  ISETP.GE.U32.AND.EX P0, PT, R17, UR5, PT, P0 ;  /* 0x0000000511007c0c */ /* 0x000fda000bf06100 */
[----:B------:R-:W-:Y:S05]  /*7250*/  @P0 BRA `(.L_x_159) ;  /* 0x0000000400640947 */ /* 0x000fea0003800000 */
[----:B0-----:R-:W0:Y:S01]  /*7260*/  S2R R12, SR_CTAID.X ;  /* 0x00000000000c7919 */ /* 0x001e220000002500 */
[----:B-1-34-:R-:W1:Y:S01]  /*7270*/  LDC.64 R10, c[0x0][0x628] ;  /* 0x00018a00ff0a7b82 */ /* 0x01ae620000000a00 */
[----:B------:R-:W-:Y:S01]  /*7280*/  ULDC UR4, c[0x0][0x150] ;  /* 0x0000540000047ab9 */ /* 0x000fe20000000800 */
[----:B------:R-:W-:Y:S01]  /*7290*/  IMAD.MOV.U32 R8, RZ, RZ, R16 ;  /* 0x000000ffff087224 */ /* 0x000fe200078e0010 */
[----:B------:R-:W2:Y:S01]  /*72a0*/  S2R R24, SR_CTAID.Y ;  /* 0x0000000000187919 */ /* 0x000ea20000002600 */
[----:B------:R-:W-:-:S04]  /*72b0*/  IMAD.MOV.U32 R9, RZ, RZ, R17 ;  /* 0x000000ffff097224 */ /* 0x000fc800078e0011 */
[----:B------:R-:W3:Y:S08]  /*72c0*/  LDC R21, c[0x0][0x144] ;  /* 0x00005100ff157b82 */ /* 0x000ef00000000800 */
[----:B------:R-:W4:Y:S08]  /*72d0*/  LDC R0, c[0x0][0x630] ;  /* 0x00018c00ff007b82 */ /* 0x000f300000000800 */
[----:B------:R-:W2:Y:S01]  /*72e0*/  LDC.64 R14, c[0x0][0x620] ;  /* 0x00018800ff0e7b82 */ /* 0x000ea20000000a00 */
[----:B-1----:R-:W-:-:S04]  /*72f0*/  ISETP.NE.U32.AND P0, PT, R10, RZ, PT ;  /* 0x000000ff0a00720c */ /* 0x002fc80003f05070 */
[----:B------:R-:W-:Y:S02]  /*7300*/  ISETP.NE.AND.EX P0, PT, R11, RZ, PT, P0 ;  /* 0x000000ff0b00720c */ /* 0x000fe40003f05300 */
[----:B0-----:R-:W-:-:S05]  /*7310*/  I2FP.F32.U32 R3, R12 ;  /* 0x0000000c00037245 */ /* 0x001fca0000201000 */
[----:B------:R-:W-:-:S04]  /*7320*/  FMUL R3, R3, UR4 ;  /* 0x0000000403037c20 */ /* 0x000fc80008400000 */
[----:B------:R0:W1:Y:S02]  /*7330*/  F2I.U32.TRUNC.NTZ R20, R3 ;  /* 0x0000000300147305 */ /* 0x000064000020f000 */
[----:B---34-:R-:W-:Y:S05]  /*7340*/  @!P0 BRA `(.L_x_160) ;  /* 0x0000000000288947 */ /* 0x018fea0003800000 */
[----:B0-----:R-:W0:Y:S02]  /*7350*/  LDC R3, c[0x0][0x634] ;  /* 0x00018d00ff037b82 */ /* 0x001e240000000800 */
        /* <DEDUP_REMOVED lines=9> */
.L_x_160:
[----:B------:R-:W3:Y:S01]  /*73f0*/  LDC.64 R28, c[0x0][0x640] ;  /* 0x00019000ff1c7b82 */ /* 0x000ee20000000a00 */
[-CC-:B------:R-:W-:Y:S01]  /*7400*/  SHF.R.U64 R89, R8, R0.reuse, R9.reuse ;  /* 0x0000000008597219 */ /* 0x180fe20000001209 */
[----:B-1----:R-:W-:Y:S01]  /*7410*/  IMAD.MOV R20, RZ, RZ, -R20 ;  /* 0x000000ffff147224 */ /* 0x002fe200078e0a14 */
[----:B------:R-:W-:Y:S01]  /*7420*/  SHF.R.U32.HI R0, RZ, R0, R9 ;  /* 0x00000000ff007219 */ /* 0x000fe20000011609 */
[----:B------:R-:W-:Y:S01]  /*7430*/  ULDC UR4, c[0x0][0x154] ;  /* 0x0000550000047ab9 */ /* 0x000fe20000000800 */
[----:B0-----:R-:W-:Y:S01]  /*7440*/  IADD3 R3, P0, RZ, -R89, RZ ;  /* 0x80000059ff037210 */ /* 0x001fe20007f1e0ff */
[----:B------:R-:W-:Y:S02]  /*7450*/  IMAD R21, R21, R20, R12 ;  /* 0x0000001415157224 */ /* 0x000fe400078e020c */
[----:B------:R-:W0:Y:S01]  /*7460*/  LDC R6, c[0x0][0x618] ;  /* 0x00018600ff067b82 */ /* 0x000e220000000800 */
[----:B------:R-:W-:Y:S02]  /*7470*/  IMAD.MOV.U32 R7, RZ, RZ, 0x1 ;  /* 0x00000001ff077424 */ /* 0x000fe400078e00ff */
[----:B------:R-:W-:-:S04]  /*7480*/  IMAD.X R5, RZ, RZ, ~R0, P0 ;  /* 0x000000ffff057224 */ /* 0x000fc800000e0e00 */
[-C--:B--2---:R-:W-:Y:S01]  /*7490*/  IMAD R0, R5, R14.reuse, RZ ;  /* 0x0000000e05007224 */ /* 0x084fe200078e02ff */
[----:B------:R-:W1:Y:S01]  /*74a0*/  LDC R8, c[0x0][0x608] ;  /* 0x00018200ff087b82 */ /* 0x000e620000000800 */
[----:B------:R-:W-:-:S04]  /*74b0*/  IMAD.WIDE.U32 R4, R3, R14, R16 ;  /* 0x0000000e03047225 */ /* 0x000fc800078e0010 */
[----:B------:R-:W-:Y:S01]  /*74c0*/  IMAD R3, R3, R15, R0 ;  /* 0x0000000f03037224 */ /* 0x000fe200078e0200 */
[----:B------:R-:W-:Y:S02]  /*74d0*/  I2FP.F32.U32 R0, R24 ;  /* 0x0000001800007245 */ /* 0x000fe40000201000 */
[----:B------:R-:W2:Y:S01]  /*74e0*/  LDC R26, c[0x0][0x658] ;  /* 0x00019600ff1a7b82 */ /* 0x000ea20000000800 */
[----:B------:R-:W-:Y:S01]  /*74f0*/  IMAD.IADD R3, R5, 0x1, R3 ;  /* 0x0000000105037824 */ /* 0x000fe200078e0203 */
[----:B---3--:R-:W-:Y:S01]  /*7500*/  ISETP.NE.U32.AND P0, PT, R28, RZ, PT ;  /* 0x000000ff1c00720c */ /* 0x008fe20003f05070 */
[----:B------:R-:W-:Y:S01]  /*7510*/  FMUL R0, R0, UR4 ;  /* 0x0000000400007c20 */ /* 0x000fe20008400000 */
[----:B------:R-:W-:Y:S02]  /*7520*/  IMAD.MOV.U32 R5, RZ, RZ, -0x1 ;  /* 0xffffffffff057424 */ /* 0x000fe400078e00ff */
[----:B------:R-:W-:Y:S01]  /*7530*/  ISETP.NE.AND.EX P0, PT, R29, RZ, PT, P0 ;  /* 0x000000ff1d00720c */ /* 0x000fe20003f05300 */
[----:B------:R3:W4:Y:S01]  /*7540*/  F2I.U32.TRUNC.NTZ R13, R0 ;  /* 0x00000000000d7305 */ /* 0x000722000020f000 */
[----:B------:R-:W3:Y:S01]  /*7550*/  LDC R15, c[0x0][0x148] ;  /* 0x00005200ff0f7b82 */ /* 0x000ee20000000800 */
[----:B0-----:R-:W-:-:S02]  /*7560*/  SHF.R.U64 R12, R4, R6, R3 ;  /* 0x00000006040c7219 */ /* 0x001fc40000001203 */
[----:B------:R-:W-:-:S05]  /*7570*/  SHF.R.U32.HI R3, RZ, R6, R3 ;  /* 0x00000006ff037219 */ /* 0x000fca0000011603 */
[----:B------:R-:W0:Y:S01]  /*7580*/  LDC R20, c[0x0][0x600] ;  /* 0x00018000ff147b82 */ /* 0x000e220000000800 */
[-CC-:B-1----:R-:W-:Y:S02]  /*7590*/  SHF.R.U64 R10, R12, R8.reuse, R3.reuse ;  /* 0x000000080c0a7219 */ /* 0x182fe40000001203 */
[----:B------:R-:W-:-:S05]  /*75a0*/  SHF.R.U32.HI R3, RZ, R8, R3 ;  /* 0x00000008ff037219 */ /* 0x000fca0000011603 */
[----:B------:R-:W1:Y:S01]  /*75b0*/  LDC R27, c[0x0][0x648] ;  /* 0x00019200ff1b7b82 */ /* 0x000e620000000800 */
[-C--:B--2---:R-:W-:Y:S02]  /*75c0*/  SHF.L.U32 R4, R5, R26.reuse, RZ ;  /* 0x0000001a05047219 */ /* 0x084fe400000006ff */
[-CC-:B------:R-:W-:Y:S02]  /*75d0*/  SHF.R.U64 R14, R10, R26.reuse, R3.reuse ;  /* 0x0000001a0a0e7219 */ /* 0x180fe40000001203 */
[----:B------:R-:W-:Y:S02]  /*75e0*/  SHF.R.U32.HI R5, RZ, R26, R3 ;  /* 0x0000001aff057219 */ /* 0x000fe40000011603 */
[----:B------:R-:W-:Y:S01]  /*75f0*/  LOP3.LUT R25, RZ, R4, RZ, 0x33, !PT ;  /* 0x00000004ff197212 */ /* 0x000fe200078e33ff */
[----:B------:R-:W2:Y:S01]  /*7600*/  LDC R30, c[0x0][0x638] ;  /* 0x00018e00ff1e7b82 */ /* 0x000ea20000000800 */
[----:B------:R-:W-:Y:S01]  /*7610*/  SHF.L.U32 R26, R7, R26, RZ ;  /* 0x0000001a071a7219 */ /* 0x000fe200000006ff */
[----:B------:R-:W-:-:S06]  /*7620*/  IMAD.MOV.U32 R4, RZ, RZ, R14 ;  /* 0x000000ffff047224 */ /* 0x000fcc00078e000e */
[----:B------:R-:W0:Y:S01]  /*7630*/  LDC R31, c[0x0][0x610] ;  /* 0x00018400ff1f7b82 */ /* 0x000e220000000800 */
[----:B----4-:R-:W-:Y:S05]  /*7640*/  @!P0 BRA `(.L_x_161) ;  /* 0x0000000000288947 */ /* 0x010fea0003800000 */
        /* <DEDUP_REMOVED lines=10> */
.L_x_161:
[----:B------:R-:W-:Y:S01]  /*76f0*/  ISETP.NE.AND P0, PT, R2, 0x1, PT ;  /* 0x000000010200780c */ /* 0x000fe20003f05270 */
[----:B0-----:R-:W-:Y:S01]  /*7700*/  VIADD R7, R20, 0xffffffff ;  /* 0xffffffff14077836 */ /* 0x001fe20000000000 */
[----:B-1-3--:R-:W-:Y:S01]  /*7710*/  SHF.R.U64 R0, R4, R27, R5 ;  /* 0x0000001b04007219 */ /* 0x00afe20000001205 */
[----:B------:R-:W-:Y:S01]  /*7720*/  IMAD.MOV R13, RZ, RZ, -R13 ;  /* 0x000000ffff0d7224 */ /* 0x000fe200078e0a0d */
[----:B------:R-:W-:Y:S01]  /*7730*/  LOP3.LUT R5, R10, R25, RZ, 0xc0, !PT ;  /* 0x000000190a057212 */ /* 0x000fe200078ec0ff */
[----:B------:R-:W-:Y:S01]  /*7740*/  IMAD.MOV.U32 R4, RZ, RZ, 0x1 ;  /* 0x00000001ff047424 */ /* 0x000fe200078e00ff */
[----:B------:R-:W-:Y:S01]  /*7750*/  LOP3.LUT R12, R12, R7, RZ, 0xc0, !PT ;  /* 0x000000070c0c7212 */ /* 0x000fe200078ec0ff */
[----:B------:R-:W-:Y:S02]  /*7760*/  IMAD.MOV R3, RZ, RZ, -R0 ;  /* 0x000000ffff037224 */ /* 0x000fe400078e0a00 */
[----:B------:R-:W-:Y:S02]  /*7770*/  IMAD R0, R26, R0, R5 ;  /* 0x000000001a007224 */ /* 0x000fe400078e0205 */
[----:B--2---:R-:W-:-:S02]  /*7780*/  IMAD R3, R3, R30, R14 ;  /* 0x0000001e03037224 */ /* 0x004fc400078e020e */
[----:B------:R-:W-:Y:S02]  /*7790*/  @P0 IMAD R21, R15, R13, R24 ;  /* 0x0000000d0f150224 */ /* 0x000fe400078e0218 */
[----:B------:R-:W-:Y:S01]  /*77a0*/  IMAD R5, R3, R20, R12 ;  /* 0x0000001403057224 */ /* 0x000fe200078e020c */
[----:B------:R-:W-:Y:S01]  /*77b0*/  PRMT R3, R4, 0x7610, R3 ;  /* 0x0000761004037816 */ /* 0x000fe20000000003 */
[----:B------:R-:W-:-:S05]  /*77c0*/  IMAD R0, R0, R31, R21 ;  /* 0x0000001f00007224 */ /* 0x000fca00078e0215 */
[----:B------:R-:W-:Y:S02]  /*77d0*/  SEL R92, R5, R0, !P0 ;  /* 0x00000000055c7207 */ /* 0x000fe40004000000 */
[----:B------:R-:W-:-:S07]  /*77e0*/  SEL R0, R0, R5, !P0 ;  /* 0x0000000500007207 */ /* 0x000fce0004000000 */
.L_x_159:
[----:B------:R-:W-:Y:S01]  /*77f0*/  LOP3.LUT P0, RZ, R3, 0xff, RZ, 0xc0, !PT ;  /* 0x000000ff03ff7812 */ /* 0x000fe2000780c0ff */
[----:B------:R-:W-:-:S12]  /*7800*/  IMAD.MOV.U32 R96, RZ, RZ, R0 ;  /* 0x000000ffff607224 */ /* 0x000fd800078e0000 */
[----:B------:R-:W-:Y:S05]  /*7810*/  @P0 BRA `(.L_x_162) ;  /* 0xffffff9800800947 */ /* 0x000fea000383ffff */
[----:B------:R-:W-:Y:S05]  /*7820*/  EXIT ;  /* 0x000000000000794d */ /* 0x000fea0003800000 */
.L_x_7:
[----:B0-----:R-:W-:Y:S01]  /*7830*/  ULDC.64 UR4, c[0x0][0x650] ;  /* 0x0001940000047ab9 */ /* 0x001fe20000000a00 */
        /* <DEDUP_REMOVED lines=25> */
.L_x_164:
[----:B------:R-:W0:Y:S01]  /*79d0*/  LDC.64 R28, c[0x0][0x640] ;  /* 0x00019000ff1c7b82 */ /* 0x000e220000000a00 */
[-CC-:B------:R-:W-:Y:S01]  /*79e0*/  SHF.R.U64 R22, R12, R6.reuse, R13.reuse ;  /* 0x000000060c167219 */ /* 0x180fe2000000120d */
[----:B------:R-:W-:Y:S01]  /*79f0*/  IMAD.MOV.U32 R30, RZ, RZ, 0x1 ;  /* 0x00000001ff1e7424 */ /* 0x000fe200078e00ff */
[----:B------:R-:W-:Y:S02]  /*7a00*/  SHF.R.U32.HI R6, RZ, R6, R13 ;  /* 0x00000006ff067219 */ /* 0x000fe4000001160d */
        /* <DEDUP_REMOVED lines=8> */
[----:B------:R-:W-:Y:S01]  /*7a90*/  IMAD.IADD R9, R9, 0x1, R11 ;  /* 0x0000000109097824 */ /* 0x000fe200078e020b */
[----:B0-----:R-:W-:-:S04]  /*7aa0*/  ISETP.NE.U32.AND P0, PT, R28, RZ, PT ;  /* 0x000000ff1c00720c */ /* 0x001fc80003f05070 */
[----:B------:R-:W-:Y:S02]  /*7ab0*/  ISETP.NE.AND.EX P0, PT, R29, RZ, PT, P0 ;  /* 0x000000ff1d00720c */ /* 0x000fe40003f05300 */
[----:B------:R-:W0:Y:S01]  /*7ac0*/  LDC R20, c[0x0][0x600] ;  /* 0x00018000ff147b82 */ /* 0x000e220000000800 */
[-CC-:B-1----:R-:W-:Y:S01]  /*7ad0*/  SHF.R.U64 R14, R8, R10.reuse, R9.reuse ;  /* 0x0000000a080e7219 */ /* 0x182fe20000001209 */
[----:B------:R-:W-:Y:S01]  /*7ae0*/  IMAD.MOV.U32 R8, RZ, RZ, -0x1 ;  /* 0xffffffffff087424 */ /* 0x000fe200078e00ff */
[----:B------:R-:W-:-:S05]  /*7af0*/  SHF.R.U32.HI R9, RZ, R10, R9 ;  /* 0x0000000aff097219 */ /* 0x000fca0000011609 */
[----:B------:R-:W1:Y:S01]  /*7b00*/  LDC R26, c[0x0][0x648] ;  /* 0x00019200ff1a7b82 */ /* 0x000e620000000800 */
[-CC-:B--2---:R-:W-:Y:S02]  /*7b10*/  SHF.R.U64 R21, R14, R12.reuse, R9.reuse ;  /* 0x0000000c0e157219 */ /* 0x184fe40000001209 */
[----:B------:R-:W-:-:S05]  /*7b20*/  SHF.R.U32.HI R6, RZ, R12, R9 ;  /* 0x0000000cff067219 */ /* 0x000fca0000011609 */
[----:B------:R-:W2:Y:S01]  /*7b30*/  LDC R27, c[0x0][0x638] ;  /* 0x00018e00ff1b7b82 */ /* 0x000ea20000000800 */
[-C--:B---3--:R-:W-:Y:S02]  /*7b40*/  SHF.L.U32 R8, R8, R25.reuse, RZ ;  /* 0x0000001908087219 */ /* 0x088fe400000006ff */
[-CC-:B------:R-:W-:Y:S02]  /*7b50*/  SHF.R.U64 R23, R21, R25.reuse, R6.reuse ;  /* 0x0000001915177219 */ /* 0x180fe40000001206 */
[----:B------:R-:W-:Y:S02]  /*7b60*/  LOP3.LUT R32, RZ, R8, RZ, 0x33, !PT ;  /* 0x00000008ff207212 */ /* 0x000fe400078e33ff */
[----:B------:R-:W-:Y:S01]  /*7b70*/  SHF.R.U32.HI R9, RZ, R25, R6 ;  /* 0x00000019ff097219 */ /* 0x000fe20000011606 */
[----:B------:R-:W3:Y:S01]  /*7b80*/  LDC R31, c[0x0][0x610] ;  /* 0x00018400ff1f7b82 */ /* 0x000ee20000000800 */
[----:B------:R-:W-:Y:S01]  /*7b90*/  IMAD.MOV.U32 R8, RZ, RZ, R23 ;  /* 0x000000ffff087224 */ /* 0x000fe200078e0017 */
[----:B------:R-:W-:Y:S06]  /*7ba0*/  @!P0 BRA `(.L_x_165) ;  /* 0x0000000000288947 */ /* 0x000fec0003800000 */
        /* <DEDUP_REMOVED lines=10> */
.L_x_165:
[----:B------:R-:W-:Y:S02]  /*7c50*/  ISETP.NE.AND P0, PT, R2, 0x1, PT ;  /* 0x000000010200780c */ /* 0x000fe40003f05270 */
[----:B-1----:R-:W-:Y:S01]  /*7c60*/  SHF.R.U64 R6, R8, R26, R9 ;  /* 0x0000001a08067219 */ /* 0x002fe20000001209 */
[----:B0-----:R-:W-:Y:S01]  /*7c70*/  VIADD R9, R20, 0xffffffff ;  /* 0xffffffff14097836 */ /* 0x001fe20000000000 */
[----:B------:R-:W-:Y:S02]  /*7c80*/  SHF.L.U32 R30, R30, R25, RZ ;  /* 0x000000191e1e7219 */ /* 0x000fe400000006ff */
[----:B------:R-:W-:Y:S01]  /*7c90*/  LOP3.LUT R5, R21, R32, RZ, 0xc0, !PT ;  /* 0x0000002015057212 */ /* 0x000fe200078ec0ff */
[----:B------:R-:W-:-:S04]  /*7ca0*/  IMAD.MOV R8, RZ, RZ, -R6 ;  /* 0x000000ffff087224 */ /* 0x000fc800078e0a06 */
[----:B------:R-:W-:Y:S01]  /*7cb0*/  IMAD R6, R30, R6, R5 ;  /* 0x000000061e067224 */ /* 0x000fe200078e0205 */
[----:B------:R-:W-:Y:S01]  /*7cc0*/  LOP3.LUT R5, R14, R9, RZ, 0xc0, !PT ;  /* 0x000000090e057212 */ /* 0x000fe200078ec0ff */
[----:B------:R-:W-:Y:S02]  /*7cd0*/  @P0 IMAD R3, R7, R24, R4 ;  /* 0x0000001807030224 */ /* 0x000fe400078e0204 */
[----:B--2---:R-:W-:Y:S02]  /*7ce0*/  IMAD R4, R8, R27, R23 ;  /* 0x0000001b08047224 */ /* 0x004fe400078e0217 */
[----:B---3--:R-:W-:Y:S02]  /*7cf0*/  IMAD R3, R6, R31, R3 ;  /* 0x0000001f06037224 */ /* 0x008fe400078e0203 */
[----:B------:R-:W-:Y:S02]  /*7d00*/  IMAD R4, R4, R20, R5 ;  /* 0x0000001404047224 */ /* 0x000fe400078e0205 */
[----:B------:R-:W-:-:S02]  /*7d10*/  IMAD.MOV.U32 R8, RZ, RZ, 0x1 ;  /* 0x00000001ff087424 */ /* 0x000fc400078e00ff */
[----:B------:R-:W-:Y:S01]  /*7d20*/  IMAD.MOV.U32 R6, RZ, RZ, R22 ;  /* 0x000000ffff067224 */ /* 0x000fe200078e0016 */
[----:B------:R-:W-:Y:S02]  /*7d30*/  SEL R20, R4, R3, !P0 ;  /* 0x0000000304147207 */ /* 0x000fe40004000000 */
[----:B------:R-:W-:-:S07]  /*7d40*/  SEL R21, R3, R4, !P0 ;  /* 0x0000000403157207 */ /* 0x000fce0004000000 */
.L_x_163:
[----:B------:R-:W-:-:S08]  /*7d50*/  NOP ;  /* 0x0000000000007918 */ /* 0x000fd00000000000 */
[----:B------:R-:W0:-:S00]  /*7d60*/  USETMAXREG.DEALLOC.CTAPOOL 0x28 ;  /* 0x00000028000079c8 */ /* 0x000e0000080e0500 */
[----:B0-----:R-:W-:-:S13]  /*7d70*/  ISETP.NE.AND P0, PT, R0, RZ, PT ;  /* 0x000000ff0000720c */ /* 0x001fda0003f05270 */
[----:B------:R-:W-:Y:S05]  /*7d80*/  @P0 EXIT ;  /* 0x000000000000094d */ /* 0x000fea0003800000 */
[----:B------:R-:W-:Y:S01]  /*7d90*/  LOP3.LUT P0, RZ, R8, 0xff, RZ, 0xc0, !PT ;  /* 0x000000ff08ff7812 */ /* 0x000fe2000780c0ff */
[----:B------:R-:W-:Y:S02]  /*7da0*/  IMAD.MOV.U32 R0, RZ, RZ, 0x1 ;  /* 0x00000001ff007424 */ /* 0x000fe400078e00ff */
[----:B------:R-:W-:-:S10]  /*7db0*/  IMAD.MOV.U32 R3, RZ, RZ, RZ ;  /* 0x000000ffff037224 */ /* 0x000fd400078e00ff */
[----:B------:R-:W-:Y:S05]  /*7dc0*/  @!P0 BRA `(.L_x_166) ;  /* 0x0000000c00448947 */ /* 0x000fea0003800000 */
[----:B------:R-:W0:Y:S01]  /*7dd0*/  LDC R0, c[0x0][0x28c] ;  /* 0x0000a300ff007b82 */ /* 0x000e220000000800 */
[----:B------:R-:W1:Y:S01]  /*7de0*/  S2R R12, SR_CgaCtaId ;  /* 0x00000000000c7919 */ /* 0x000e620000008800 */
[----:B------:R-:W-:Y:S01]  /*7df0*/  ULDC UR5, c[0x0][0x600] ;  /* 0x0001800000057ab9 */ /* 0x000fe20000000800 */
[----:B------:R-:W-:Y:S01]  /*7e00*/  ULDC UR4, c[0x0][0xc] ;  /* 0x0000030000047ab9 */ /* 0x000fe20000000800 */
[----:B------:R-:W-:Y:S01]  /*7e10*/  UIADD3 UR16, UR5, -0x1, URZ ;  /* 0xffffffff05107890 */ /* 0x000fe2000fffe03f */
[----:B------:R-:W-:Y:S01]  /*7e20*/  BSSY B0, `(.L_x_166) ;  /* 0x00000cb000007945 */ /* 0x000fe20003800000 */
[----:B------:R-:W-:Y:S01]  /*7e30*/  ULDC UR6, c[0x0][0x658] ;  /* 0x0001960000067ab9 */ /* 0x000fe20000000800 */
[----:B------:R-:W-:Y:S01]  /*7e40*/  ULDC UR5, c[0x0][0x10] ;  /* 0x0000040000057ab9 */ /* 0x000fe20000000800 */
[----:B------:R-:W-:Y:S01]  /*7e50*/  UMOV UR7, 0xffffffff ;  /* 0xffffffff00077882 */ /* 0x000fe20000000000 */
[----:B------:R-:W-:Y:S01]  /*7e60*/  UMOV UR8, 0x1 ;  /* 0x0000000100087882 */ /* 0x000fe20000000000 */
[----:B------:R-:W-:Y:S01]  /*7e70*/  UIMAD.WIDE.U32 UR4, UR4, UR5, URZ ;  /* 0x00000005040472a5 */ /* 0x000fe2000f8e003f */
[----:B------:R-:W-:Y:S01]  /*7e80*/  IMAD.MOV.U32 R9, RZ, RZ, 0x1 ;  /* 0x00000001ff097424 */ /* 0x000fe200078e00ff */
[----:B------:R-:W-:Y:S01]  /*7e90*/  USHF.L.U32 UR7, UR7, UR6, URZ ;  /* 0x0000000607077299 */ /* 0x000fe2000800063f */
[----:B------:R-:W-:Y:S01]  /*7ea0*/  LOP3.LUT R8, R19, 0x2, RZ, 0xfc, !PT ;  /* 0x0000000213087812 */ /* 0x000fe200078efcff */
[----:B------:R-:W-:-:S02]  /*7eb0*/  USHF.L.U32 UR18, UR8, UR6, URZ ;  /* 0x0000000608127299 */ /* 0x000fc4000800063f */
[----:B------:R-:W-:Y:S01]  /*7ec0*/  ULOP3.LUT UR17, URZ, UR7, URZ, 0x33, !UPT ;  /* 0x000000073f117292 */ /* 0x000fe2000f8e333f */
[----:B------:R-:W-:Y:S01]  /*7ed0*/  ULDC UR6, c[0x0][0x14] ;  /* 0x0000050000067ab9 */ /* 0x000fe20000000800 */
[----:B------:R-:W-:Y:S01]  /*7ee0*/  ULDC.64 UR22, c[0x0][0x198] ;  /* 0x0000660000167ab9 */ /* 0x000fe20000000a00 */
[----:B------:R-:W-:Y:S02]  /*7ef0*/  UIMAD.WIDE.U32 UR20, UR4, UR6, URZ ;  /* 0x00000006041472a5 */ /* 0x000fe4000f8e003f */
[----:B------:R-:W-:Y:S01]  /*7f00*/  UIMAD UR13, UR5, UR6, URZ ;  /* 0x00000006050d72a4 */ /* 0x000fe2000f8e023f */
[----:B0-----:R-:W-:-:S03]  /*7f10*/  VIADD R0, R0, 0x3f ;  /* 0x0000003f00007836 */ /* 0x001fc60000000000 */
[----:B------:R-:W-:Y:S02]  /*7f20*/  UIADD3 UR13, UR21, UR13, URZ ;  /* 0x0000000d150d7290 */ /* 0x000fe4000fffe03f */
[----:B------:R-:W-:-:S04]  /*7f30*/  SHF.R.S32.HI R3, RZ, 0x1f, R0 ;  /* 0x0000001fff037819 */ /* 0x000fc80000011400 */
[----:B------:R-:W-:Y:S01]  /*7f40*/  LEA.HI R10, R3, R0, RZ, 0x6 ;  /* 0x00000000030a7211 */ /* 0x000fe200078f30ff */
[C---:B-1----:R-:W-:Y:S02]  /*7f50*/  IMAD.SHL.U32 R11, R12.reuse, 0x20, RZ ;  /* 0x000000200c0b7824 */ /* 0x042fe400078e00ff */
[----:B------:R-:W-:Y:S01]  /*7f60*/  IMAD.SHL.U32 R12, R12, 0x800, RZ ;  /* 0x000008000c0c7824 */ /* 0x000fe200078e00ff */
[----:B------:R-:W-:Y:S01]  /*7f70*/  SHF.R.S32.HI R10, RZ, 0x6, R10 ;  /* 0x00000006ff0a7819 */ /* 0x000fe2000001140a */
[----:B------:R-:W-:Y:S01]  /*7f80*/  IMAD.MOV.U32 R0, RZ, RZ, 0x1 ;  /* 0x00000001ff007424 */ /* 0x000fe200078e00ff */
[----:B------:R-:W-:Y:S01]  /*7f90*/  LOP3.LUT R11, R11, 0x20, RZ, 0xc0, !PT ;  /* 0x000000200b0b7812 */ /* 0x000fe200078ec0ff */
[----:B------:R-:W-:Y:S01]  /*7fa0*/  IMAD.MOV.U32 R3, RZ, RZ, RZ ;  /* 0x000000ffff037224 */ /* 0x000fe200078e00ff */
[----:B------:R-:W-:Y:S01]  /*7fb0*/  LOP3.LUT R12, R12, 0x800, RZ, 0xc0, !PT ;  /* 0x000008000c0c7812 */ /* 0x000fe200078ec0ff */
[----:B------:R-:W-:-:S07]  /*7fc0*/  VIADD R13, R10, 0x1 ;  /* 0x000000010a0d7836 */ /* 0x000fce0000000000 */
.L_x_177:
[----:B------:R-:W-:-:S03]  /*7fd0*/  UMOV UR4, 0xffffffff ;  /* 0xffffffff00047882 */ /* 0x000fc60000000000 */
[----:B------:R-:W-:Y:S05]  /*7fe0*/  BRA.DIV UR4, `(.L_x_167) ;  /* 0x0000000e04c87947 */ /* 0x000fea000b800000 */
[----:B------:R-:W-:-:S13]  /*7ff0*/  ELECT P6, URZ, PT ;  /* 0x00000000003f782f */ /* 0x000fda00038c0000 */
.L_x_189:
[----:B------:R-:W0:Y:S01]  /*8000*/  LDC R4, c[0x0][0x28c] ;  /* 0x0000a300ff047b82 */ /* 0x000e220000000800 */
[----:B------:R-:W-:Y:S01]  /*8010*/  BSSY B1, `(.L_x_168) ;  /* 0x0000038000017945 */ /* 0x000fe20003800000 */
[----:B0-----:R-:W-:-:S13]  /*8020*/  ISETP.LT.OR P6, PT, R4, 0x1, !P6 ;  /* 0x000000010400780c */ /* 0x001fda00077c1670 */
[----:B------:R-:W-:Y:S05]  /*8030*/  @P6 BRA `(.L_x_169) ;  /* 0x0000000000d46947 */ /* 0x000fea0003800000 */
[----:B------:R-:W-:Y:S02]  /*8040*/  IMAD R20, R20, 0x40, R11 ;  /* 0x0000004014147824 */ /* 0x000fe400078e020b */
[----:B------:R-:W-:Y:S02]  /*8050*/  IMAD.SHL.U32 R21, R21, 0x100, RZ ;  /* 0x0000010015157824 */ /* 0x000fe400078e00ff */
[----:B------:R-:W-:Y:S02]  /*8060*/  IMAD.MOV.U32 R24, RZ, RZ, RZ ;  /* 0x000000ffff187224 */ /* 0x000fe400078e00ff */
[----:B------:R-:W-:Y:S02]  /*8070*/  IMAD.MOV.U32 R4, RZ, RZ, R13 ;  /* 0x000000ffff047224 */ /* 0x000fe400078e000d */
[----:B------:R-:W-:Y:S02]  /*8080*/  IMAD.MOV.U32 R5, RZ, RZ, R0 ;  /* 0x000000ffff057224 */ /* 0x000fe400078e0000 */
[----:B------:R-:W-:-:S07]  /*8090*/  IMAD.MOV.U32 R7, RZ, RZ, R3 ;  /* 0x000000ffff077224 */ /* 0x000fce00078e0003 */
.L_x_172:
[----:B------:R-:W0:Y:S01]  /*80a0*/  S2R R15, SR_CgaCtaId ;  /* 0x00000000000f7919 */ /* 0x000e220000008800 */
[----:B------:R-:W-:Y:S02]  /*80b0*/  MOV R14, 0x400 ;  /* 0x00000400000e7802 */ /* 0x000fe40000000f00 */
[----:B------:R-:W-:Y:S02]  /*80c0*/  LOP3.LUT P1, RZ, R18, 0x7f, RZ, 0xc0, !PT ;  /* 0x0000007f12ff7812 */ /* 0x000fe4000782c0ff */
[----:B0-----:R-:W-:Y:S02]  /*80d0*/  LEA R22, R15, R14, 0x18 ;  /* 0x0000000e0f167211 */ /* 0x001fe400078ec0ff */
[----:B------:R-:W-:-:S09]  /*80e0*/  SHF.L.U32 R14, R5, 0x1f, RZ ;  /* 0x0000001f050e7819 */ /* 0x000fd200000006ff */
[----:B------:R-:W0:Y:S01]  /*80f0*/  @!P1 LDC R15, c[0x0][0x500] ;  /* 0x00014000ff0f9b82 */ /* 0x000e220000000800 */
[----:B------:R-:W-:-:S04]  /*8100*/  IMAD R23, R7, 0x8, R22 ;  /* 0x0000000807177824 */ /* 0x000fc800078e0216 */
[----:B------:R-:W1:Y:S02]  /*8110*/  SYNCS.PHASECHK.TRANS64.TRYWAIT P0, [R23+URZ+0x28], R14 ;  /* 0x0000280e170075a7 */ /* 0x000e64000800017f */
[----:B-1----:R-:W-:Y:S05]  /*8120*/  @!P0 BRA `(.L_x_170) ;  /* 0x0000000c00988947 */ /* 0x002fea0003800000 */
.L_x_190:
[----:B-1----:R-:W-:Y:S01]  /*8130*/  PRMT R14, R8, 0x9910, RZ ;  /* 0x00009910080e7816 */ /* 0x002fe200000000ff */
[----:B0-----:R0:W-:Y:S03]  /*8140*/  @!P1 SYNCS.ARRIVE.TRANS64 RZ, [R23+URZ], R15 ;  /* 0x0000000f17ff99a7 */ /* 0x0011e6000800003f */
[----:B------:R-:W-:-:S13]  /*8150*/  ISETP.NE.AND P0, PT, R14, 0x2, PT ;  /* 0x000000020e00780c */ /* 0x000fda0003f05270 */
[----:B0-----:R-:W-:Y:S05]  /*8160*/  @P0 BRA `(.L_x_171) ;  /* 0x0000000000040947 */ /* 0x001fea0003800000 */
[----:B------:R-:W-:Y:S01]  /*8170*/  BPT.TRAP 0x1 ;  /* 0x000000040000795c */ /* 0x000fe20000300000 */
.L_x_171:
[----:B------:R-:W-:Y:S01]  /*8180*/  IMAD R14, R7, 0x1000, R12 ;  /* 0x00001000070e7824 */ /* 0x000fe200078e020c */
[----:B------:R-:W-:Y:S01]  /*8190*/  R2UR UR9, R23 ;  /* 0x00000000170972ca */ /* 0x000fe200000e0000 */
[--C-:B------:R-:W-:Y:S01]  /*81a0*/  IMAD R15, R7, 0x8000, R22.reuse ;  /* 0x00008000070f7824 */ /* 0x100fe200078e0216 */
[----:B------:R-:W-:Y:S01]  /*81b0*/  UIADD3 UR4, UP0, UR22, 0xf0, URZ ;  /* 0x000000f016047890 */ /* 0x000fe2000ff1e03f */
[----:B------:R-:W-:Y:S01]  /*81c0*/  IMAD R14, R14, 0x2, R22 ;  /* 0x000000020e0e7824 */ /* 0x000fe200078e0216 */
[----:B------:R-:W-:Y:S01]  /*81d0*/  R2UR UR11, R21 ;  /* 0x00000000150b72ca */ /* 0x000fe200000e0000 */
[----:B------:R-:W-:Y:S01]  /*81e0*/  VIADD R4, R4, 0xffffffff ;  /* 0xffffffff04047836 */ /* 0x000fe20000000000 */
[----:B------:R-:W-:Y:S01]  /*81f0*/  R2UR UR5, R15 ;  /* 0x000000000f0572ca */ /* 0x000fe200000e0000 */
[----:B------:R-:W-:Y:S01]  /*8200*/  UIADD3 UR24, UP1, UR22, 0x1f0, URZ ;  /* 0x000001f016187890 */ /* 0x000fe2000ff3e03f */
[----:B------:R-:W-:Y:S01]  /*8210*/  R2UR UR8, R14 ;  /* 0x000000000e0872ca */ /* 0x000fe200000e0000 */
[----:B------:R-:W-:Y:S01]  /*8220*/  VIADD R7, R7, 0x1 ;  /* 0x0000000107077836 */ /* 0x000fe20000000000 */
[----:B------:R-:W-:Y:S01]  /*8230*/  R2UR UR10, R24 ;  /* 0x00000000180a72ca */ /* 0x000fe200000e0000 */
[----:B------:R-:W-:Y:S01]  /*8240*/  UIADD3.X UR25, URZ, UR23, URZ, UP1, !UPT ;  /* 0x000000173f197290 */ /* 0x000fe20008ffe43f */
[----:B------:R-:W-:Y:S01]  /*8250*/  R2UR UR12, R6 ;  /* 0x00000000060c72ca */ /* 0x000fe200000e0000 */
[----:B------:R-:W-:Y:S01]  /*8260*/  UMOV UR6, 0x0 ;  /* 0x0000000000067882 */ /* 0x000fe20000000000 */
[----:B------:R-:W-:Y:S01]  /*8270*/  R2UR UR19, R20 ;  /* 0x00000000141372ca */ /* 0x000fe200000e0000 */
[----:B------:R-:W-:Y:S01]  /*8280*/  UMOV UR7, 0x10000000 ;  /* 0x1000000000077882 */ /* 0x000fe20000000000 */
[----:B------:R-:W-:Y:S01]  /*8290*/  ISETP.GT.AND P1, PT, R4, 0x1, PT ;  /* 0x000000010400780c */ /* 0x000fe20003f24270 */
[----:B------:R-:W-:Y:S01]  /*82a0*/  UMOV UR26, 0x30000 ;  /* 0x00030000001a7882 */ /* 0x000fe20000000000 */
[C---:B------:R-:W-:Y:S01]  /*82b0*/  ISETP.NE.AND P0, PT, R7.reuse, 0x5, PT ;  /* 0x000000050700780c */ /* 0x040fe20003f05270 */
[----:B------:R-:W-:Y:S01]  /*82c0*/  UIADD3 UR14, UR5, 0x100, URZ ;  /* 0x00000100050e7890 */ /* 0x000fe2000fffe03f */
[----:B------:R-:W-:Y:S01]  /*82d0*/  VIADD R24, R24, 0x40 ;  /* 0x0000004018187836 */ /* 0x000fe20000000000 */
[----:B------:R-:W-:Y:S01]  /*82e0*/  UIADD3.X UR5, URZ, UR23, URZ, UP0, !UPT ;  /* 0x000000173f057290 */ /* 0x000fe200087fe43f */
[----:B------:R-:W-:Y:S01]  /*82f0*/  SEL R14, RZ, 0x1, P0 ;  /* 0x00000001ff0e7807 */ /* 0x000fe20000000000 */
[----:B------:R-:W-:Y:S01]  /*8300*/  UIADD3 UR15, UR8, 0x28100, URZ ;  /* 0x00028100080f7890 */ /* 0x000fe2000fffe03f */
[----:B------:R-:W-:-:S02]  /*8310*/  SEL R7, R7, RZ, P0 ;  /* 0x000000ff07077207 */ /* 0x000fc40000000000 */
[----:B------:R-:W-:Y:S01]  /*8320*/  UMOV UR8, UR14 ;  /* 0x0000000e00087c82 */ /* 0x000fe20008000000 */
[----:B------:R-:W-:-:S03]  /*8330*/  LOP3.LUT R5, R5, R14, RZ, 0x3c, !PT ;  /* 0x0000000e05057212 */ /* 0x000fc600078e3cff */
[----:B------:R0:W-:Y:S02]  /*8340*/  UTMALDG.3D [UR8], [UR4], desc[UR6] ;  /* 0x00000608040075b4 */ /* 0x0001e40008011000 */
[----:B0-----:R-:W-:Y:S01]  /*8350*/  UMOV UR8, UR15 ;  /* 0x0000000f00087c82 */ /* 0x001fe20008000000 */
[----:B------:R-:W-:Y:S02]  /*8360*/  UMOV UR11, UR19 ;  /* 0x00000013000b7c82 */ /* 0x000fe40008000000 */
[----:B------:R0:W-:Y:S02]  /*8370*/  UTMALDG.3D.MULTICAST [UR8], [UR24], UR26, desc[UR6] ;  /* 0x00000608180073b4 */ /* 0x0001e4000801181a */
[----:B0-----:R-:W-:Y:S05]  /*8380*/  @P1 BRA `(.L_x_172) ;  /* 0xfffffffc00441947 */ /* 0x001fea000383ffff */
.L_x_169:
[----:B------:R-:W-:Y:S05]  /*8390*/  BSYNC B1 ;  /* 0x0000000000017941 */ /* 0x000fea0003800000 */
.L_x_168:
[----:B------:R-:W-:Y:S01]  /*83a0*/  LOP3.LUT P1, RZ, R9, 0xff, RZ, 0xc0, !PT ;  /* 0x000000ff09ff7812 */ /* 0x000fe2000782c0ff */
[C---:B------:R-:W-:Y:S01]  /*83b0*/  IMAD.IADD R6, R10.reuse, 0x1, R3 ;  /* 0x000000010a067824 */ /* 0x040fe200078e0203 */
[----:B------:R-:W-:Y:S01]  /*83c0*/  ULDC.64 UR4, c[0x0][0x650] ;  /* 0x0001940000047ab9 */ /* 0x000fe20000000a00 */
[----:B------:R-:W-:Y:S01]  /*83d0*/  ISETP.GE.U32.AND P2, PT, R10, 0x5, PT ;  /* 0x000000050a00780c */ /* 0x000fe20003f46070 */
[----:B------:R-:W-:Y:S01]  /*83e0*/  BSSY B1, `(.L_x_173) ;  /* 0x000006c000017945 */ /* 0x000fe20003800000 */
[----:B------:R-:W-:Y:S01]  /*83f0*/  IMAD.MOV.U32 R21, RZ, RZ, -0x1 ;  /* 0xffffffffff157424 */ /* 0x000fe200078e00ff */
[----:B------:R-:W-:Y:S01]  /*8400*/  ISETP.GT.U32.AND P0, PT, R6, 0x4, PT ;  /* 0x000000040600780c */ /* 0x000fe20003f04070 */
[----:B------:R-:W-:Y:S01]  /*8410*/  IMAD.MOV.U32 R20, RZ, RZ, -0x1 ;  /* 0xffffffffff147424 */ /* 0x000fe200078e00ff */
[----:B------:R-:W-:Y:S02]  /*8420*/  PRMT R9, RZ, 0x7610, R9 ;  /* 0x00007610ff097816 */ /* 0x000fe40000000009 */
[----:B------:R-:W-:-:S03]  /*8430*/  ISETP.LT.U32.AND P0, PT, R10, 0x5, P0 ;  /* 0x000000050a00780c */ /* 0x000fc60000701070 */
[----:B------:R-:W0:Y:S01]  /*8440*/  @P1 S2R R5, SR_CgaCtaId ;  /* 0x0000000000051919 */ /* 0x000e220000008800 */
[----:B------:R-:W-:-:S04]  /*8450*/  @P1 MOV R4, 0x400 ;  /* 0x0000040000041802 */ /* 0x000fc80000000f00 */
[----:B0-----:R-:W-:Y:S01]  /*8460*/  @P1 LEA R3, R5, R4, 0x18 ;  /* 0x0000000405031211 */ /* 0x001fe200078ec0ff */
[----:B------:R-:W-:-:S03]  /*8470*/  IMAD.WIDE.U32 R4, R6, -0x33333333, RZ ;  /* 0xcccccccd06047825 */ /* 0x000fc600078e00ff */
[----:B------:R0:W-:Y:S01]  /*8480*/  @P1 SYNCS.ARRIVE.TRANS64.A1T0 RZ, [R3+URZ+0x68], RZ ;  /* 0x000068ff03ff19a7 */ /* 0x0001e2000810003f */
[----:B------:R-:W-:Y:S02]  /*8490*/  IADD3 R16, P1, R16, UR20, RZ ;  /* 0x0000001410107c10 */ /* 0x000fe4000ff3e0ff */
[----:B------:R-:W-:Y:S02]  /*84a0*/  SHF.R.U32.HI R5, RZ, 0x2, R5 ;  /* 0x00000002ff057819 */ /* 0x000fe40000011605 */
[----:B------:R-:W-:Y:S02]  /*84b0*/  IADD3.X R17, R17, UR13, RZ, P1, !PT ;  /* 0x0000000d11117c10 */ /* 0x000fe40008ffe4ff */
[----:B------:R-:W-:Y:S02]  /*84c0*/  PRMT R4, RZ, 0x7610, R4 ;  /* 0x00007610ff047816 */ /* 0x000fe40000000004 */
[----:B0-----:R-:W-:Y:S02]  /*84d0*/  SEL R3, RZ, 0x1, !P0 ;  /* 0x00000001ff037807 */ /* 0x001fe40004000000 */
[----:B------:R-:W-:-:S02]  /*84e0*/  ISETP.GE.U32.AND P0, PT, R16, UR4, PT ;  /* 0x0000000410007c0c */ /* 0x000fc4000bf06070 */
[----:B------:R-:W-:Y:S01]  /*84f0*/  LOP3.LUT R0, R0, R3, RZ, 0x3c, !PT ;  /* 0x0000000300007212 */ /* 0x000fe200078e3cff */
[----:B------:R-:W-:Y:S01]  /*8500*/  IMAD R3, R5, -0x5, R6 ;  /* 0xfffffffb05037824 */ /* 0x000fe200078e0206 */
[----:B------:R-:W-:Y:S01]  /*8510*/  ISETP.GE.U32.AND.EX P0, PT, R17, UR5, PT, P0 ;  /* 0x0000000511007c0c */ /* 0x000fe2000bf06100 */
[----:B------:R-:W-:Y:S01]  /*8520*/  IMAD.MOV.U32 R6, RZ, RZ, -0x1 ;  /* 0xffffffffff067424 */ /* 0x000fe200078e00ff */
[----:B------:R-:W-:-:S11]  /*8530*/  @P2 LOP3.LUT R0, R0, 0x1, R5, 0x78, !PT ;  /* 0x0000000100002812 */ /* 0x000fd600078e7805 */
[----:B------:R-:W-:Y:S05]  /*8540*/  @P0 BRA `(.L_x_174) ;  /* 0x0000000400540947 */ /* 0x000fea0003800000 */
[----:B------:R-:W0:Y:S01]  /*8550*/  S2R R15, SR_CTAID.X ;  /* 0x00000000000f7919 */ /* 0x000e220000002500 */
[----:B------:R-:W-:Y:S01]  /*8560*/  ULDC.64 UR4, c[0x0][0x628] ;  /* 0x00018a0000047ab9 */ /* 0x000fe20000000a00 */
[----:B------:R-:W-:Y:S01]  /*8570*/  ULDC UR7, c[0x0][0x630] ;  /* 0x00018c0000077ab9 */ /* 0x000fe20000000800 */
[----:B------:R-:W-:Y:S01]  /*8580*/  ISETP.NE.U32.AND P0, PT, RZ, UR4, PT ;  /* 0x00000004ff007c0c */ /* 0x000fe2000bf05070 */
[----:B------:R-:W1:Y:S01]  /*8590*/  S2R R20, SR_CTAID.Y ;  /* 0x0000000000147919 */ /* 0x000e620000002600 */
[----:B------:R-:W-:Y:S01]  /*85a0*/  ULDC UR8, c[0x0][0x150] ;  /* 0x0000540000087ab9 */ /* 0x000fe20000000800 */
[----:B------:R-:W-:Y:S01]  /*85b0*/  IMAD.MOV.U32 R4, RZ, RZ, R16 ;  /* 0x000000ffff047224 */ /* 0x000fe200078e0010 */
[----:B------:R-:W-:Y:S01]  /*85c0*/  ISETP.NE.AND.EX P0, PT, RZ, UR5, PT, P0 ;  /* 0x00000005ff007c0c */ /* 0x000fe2000bf05300 */
[----:B------:R-:W-:Y:S01]  /*85d0*/  IMAD.MOV.U32 R5, RZ, RZ, R17 ;  /* 0x000000ffff057224 */ /* 0x000fe200078e0011 */
[----:B0-----:R-:W-:-:S11]  /*85e0*/  I2FP.F32.U32 R22, R15 ;  /* 0x0000000f00167245 */ /* 0x001fd60000201000 */
[----:B------:R-:W-:Y:S05]  /*85f0*/  @!P0 BRA `(.L_x_175) ;  /* 0x0000000000288947 */ /* 0x000fea0003800000 */
[----:B------:R-:W-:Y:S02]  /*8600*/  ULDC UR6, c[0x0][0x634] ;  /* 0x00018d0000067ab9 */ /* 0x000fe40000000800 */
[----:B------:R-:W-:-:S05]  /*8610*/  IADD3 R5, P0, R16, UR6, RZ ;  /* 0x0000000610057c10 */ /* 0x000fca000ff1e0ff */
[----:B------:R-:W-:-:S04]  /*8620*/  IMAD.X R21, RZ, RZ, R17, P0 ;  /* 0x000000ffff157224 */ /* 0x000fc800000e0611 */
[----:B------:R-:W-:-:S04]  /*8630*/  IMAD.WIDE.U32 R6, R21, UR4, RZ ;  /* 0x0000000415067c25 */ /* 0x000fc8000f8e00ff */
[----:B------:R-:W-:-:S04]  /*8640*/  IMAD.WIDE.U32 R6, P0, R5, UR5, R6 ;  /* 0x0000000505067c25 */ /* 0x000fc8000f800006 */
[----:B------:R-:W-:-:S04]  /*8650*/  IMAD.WIDE.U32 R4, R5, UR4, RZ ;  /* 0x0000000405047c25 */ /* 0x000fc8000f8e00ff */
[----:B------:R-:W-:Y:S01]  /*8660*/  IMAD.MOV.U32 R4, RZ, RZ, R7 ;  /* 0x000000ffff047224 */ /* 0x000fe200078e0007 */
[----:B------:R-:W-:Y:S01]  /*8670*/  IADD3 RZ, P1, R5, R6, RZ ;  /* 0x0000000605ff7210 */ /* 0x000fe20007f3e0ff */
[----:B------:R-:W-:-:S04]  /*8680*/  IMAD.X R5, RZ, RZ, RZ, P0 ;  /* 0x000000ffff057224 */ /* 0x000fc800000e06ff */
[----:B------:R-:W-:-:S08]  /*8690*/  IMAD.WIDE.U32.X R4, R21, UR5, R4, P1 ;  /* 0x0000000515047c25 */ /* 0x000fd000088e0404 */
.L_x_175:
[--C-:B------:R-:W-:Y:S01]  /*86a0*/  SHF.R.U64 R14, R4, UR7, R5.reuse ;  /* 0x00000007040e7c19 */ /* 0x100fe20008001205 */
[----:B------:R-:W-:Y:S01]  /*86b0*/  FMUL R22, R22, UR8 ;  /* 0x0000000816167c20 */ /* 0x000fe20008400000 */
[----:B------:R-:W-:Y:S01]  /*86c0*/  SHF.R.U32.HI R4, RZ, UR7, R5 ;  /* 0x00000007ff047c19 */ /* 0x000fe20008011605 */
[----:B------:R-:W0:Y:S01]  /*86d0*/  LDC R6, c[0x0][0x144] ;  /* 0x00005100ff067b82 */ /* 0x000e220000000800 */
[----:B------:R-:W-:Y:S01]  /*86e0*/  IADD3 R5, P0, RZ, -R14, RZ ;  /* 0x8000000eff057210 */ /* 0x000fe20007f1e0ff */
[----:B------:R-:W-:Y:S01]  /*86f0*/  ULDC UR6, c[0x0][0x154] ;  /* 0x0000550000067ab9 */ /* 0x000fe20000000800 */
[----:B-1----:R-:W-:Y:S01]  /*8700*/  I2FP.F32.U32 R7, R20 ;  /* 0x0000001400077245 */ /* 0x002fe20000201000 */
[----:B------:R-:W1:Y:S01]  /*8710*/  F2I.U32.TRUNC.NTZ R22, R22 ;  /* 0x0000001600167305 */ /* 0x000e62000020f000 */
[----:B------:R-:W-:Y:S01]  /*8720*/  ULDC.64 UR4, c[0x0][0x620] ;  /* 0x0001880000047ab9 */ /* 0x000fe20000000a00 */
[----:B------:R-:W-:Y:S01]  /*8730*/  IMAD.X R4, RZ, RZ, ~R4, P0 ;  /* 0x000000ffff047224 */ /* 0x000fe200000e0e04 */
[----:B------:R-:W-:Y:S01]  /*8740*/  ISETP.NE.AND P2, PT, R2, 0x1, PT ;  /* 0x000000010200780c */ /* 0x000fe20003f45270 */
[----:B------:R-:W-:Y:S01]  /*8750*/  FMUL R23, R7, UR6 ;  /* 0x0000000607177c20 */ /* 0x000fe20008400000 */
[----:B------:R-:W2:Y:S01]  /*8760*/  LDC R25, c[0x0][0x148] ;  /* 0x00005200ff197b82 */ /* 0x000ea20000000800 */
[----:B------:R-:W-:Y:S01]  /*8770*/  IMAD R4, R4, UR4, RZ ;  /* 0x0000000404047c24 */ /* 0x000fe2000f8e02ff */
[----:B------:R-:W-:-:S02]  /*8780*/  ULDC.64 UR6, c[0x0][0x640] ;  /* 0x0001900000067ab9 */ /* 0x000fc40000000a00 */
[----:B------:R-:W-:Y:S01]  /*8790*/  ISETP.NE.U32.AND P0, PT, RZ, UR6, PT ;  /* 0x00000006ff007c0c */ /* 0x000fe2000bf05070 */
[----:B------:R-:W3:Y:S01]  /*87a0*/  F2I.U32.TRUNC.NTZ R23, R23 ;  /* 0x0000001700177305 */ /* 0x000ee2000020f000 */
[C---:B------:R-:W-:Y:S02]  /*87b0*/  IMAD R7, R5.reuse, UR5, R4 ;  /* 0x0000000505077c24 */ /* 0x040fe4000f8e0204 */
[----:B------:R-:W-:Y:S01]  /*87c0*/  IMAD.WIDE.U32 R4, R5, UR4, R16 ;  /* 0x0000000405047c25 */ /* 0x000fe2000f8e0010 */
[----:B------:R-:W-:Y:S01]  /*87d0*/  ULDC UR4, c[0x0][0x618] ;  /* 0x0001860000047ab9 */ /* 0x000fe20000000800 */
[----:B------:R-:W-:Y:S02]  /*87e0*/  ISETP.NE.AND.EX P0, PT, RZ, UR7, PT, P0 ;  /* 0x00000007ff007c0c */ /* 0x000fe4000bf05300 */
[----:B------:R-:W-:Y:S02]  /*87f0*/  IMAD.IADD R5, R5, 0x1, R7 ;  /* 0x0000000105057824 */ /* 0x000fe400078e0207 */
[----:B-1----:R-:W-:-:S03]  /*8800*/  IMAD.MOV R22, RZ, RZ, -R22 ;  /* 0x000000ffff167224 */ /* 0x002fc600078e0a16 */
[----:B------:R-:W-:Y:S01]  /*8810*/  SHF.R.U64 R21, R4, UR4, R5 ;  /* 0x0000000404157c19 */ /* 0x000fe20008001205 */
[----:B0-----:R-:W-:Y:S01]  /*8820*/  IMAD R15, R6, R22, R15 ;  /* 0x00000016060f7224 */ /* 0x001fe200078e020f */
[----:B------:R-:W-:Y:S01]  /*8830*/  SHF.R.U32.HI R4, RZ, UR4, R5 ;  /* 0x00000004ff047c19 */ /* 0x000fe20008011605 */
[----:B------:R-:W-:Y:S01]  /*8840*/  ULDC UR4, c[0x0][0x608] ;  /* 0x0001820000047ab9 */ /* 0x000fe20000000800 */
[----:B---3--:R-:W-:Y:S02]  /*8850*/  IMAD.MOV R6, RZ, RZ, -R23 ;  /* 0x000000ffff067224 */ /* 0x008fe400078e0a17 */
[--C-:B------:R-:W-:Y:S02]  /*8860*/  SHF.R.U64 R22, R21, UR4, R4.reuse ;  /* 0x0000000415167c19 */ /* 0x100fe40008001204 */
[----:B------:R-:W-:Y:S01]  /*8870*/  SHF.R.U32.HI R5, RZ, UR4, R4 ;  /* 0x00000004ff057c19 */ /* 0x000fe20008011604 */
[----:B------:R-:W-:Y:S01]  /*8880*/  ULDC UR4, c[0x0][0x658] ;  /* 0x0001960000047ab9 */ /* 0x000fe20000000800 */
[----:B--2---:R-:W-:-:S02]  /*8890*/  @P2 IMAD R15, R25, R6, R20 ;  /* 0x00000006190f2224 */ /* 0x004fc400078e0214 */
[--C-:B------:R-:W-:Y:S02]  /*88a0*/  SHF.R.U64 R20, R22, UR4, R5.reuse ;  /* 0x0000000416147c19 */ /* 0x100fe40008001205 */
[----:B------:R-:W-:-:S03]  /*88b0*/  SHF.R.U32.HI R23, RZ, UR4, R5 ;  /* 0x00000004ff177c19 */ /* 0x000fc60008011605 */
[----:B------:R-:W-:Y:S02]  /*88c0*/  IMAD.MOV.U32 R6, RZ, RZ, R20 ;  /* 0x000000ffff067224 */ /* 0x000fe400078e0014 */
[----:B------:R-:W-:Y:S01]  /*88d0*/  IMAD.MOV.U32 R5, RZ, RZ, R23 ;  /* 0x000000ffff057224 */ /* 0x000fe200078e0017 */
[----:B------:R-:W-:Y:S06]  /*88e0*/  @!P0 BRA `(.L_x_176) ;  /* 0x00000000002c8947 */ /* 0x000fec0003800000 */
        /* <DEDUP_REMOVED lines=9> */
[----:B------:R-:W-:-:S04]  /*8980*/  IMAD.WIDE.U32.X R4, R23, UR7, R4, P1 ;  /* 0x0000000717047c25 */ /* 0x000fc800088e0404 */
[----:B------:R-:W-:-:S07]  /*8990*/  IMAD.MOV.U32 R6, RZ, RZ, R4 ;  /* 0x000000ffff067224 */ /* 0x000fce00078e0004 */
.L_x_176:
[----:B------:R-:W-:Y:S01]  /*89a0*/  ULDC UR4, c[0x0][0x648] ;  /* 0x0001920000047ab9 */ /* 0x000fe20000000800 */
[----:B------:R-:W-:Y:S01]  /*89b0*/  LOP3.LUT R4, R22, UR17, RZ, 0xc0, !PT ;  /* 0x0000001116047c12 */ /* 0x000fe2000f8ec0ff */
[----:B------:R-:W-:Y:S01]  /*89c0*/  ULDC UR5, c[0x0][0x610] ;  /* 0x0001840000057ab9 */ /* 0x000fe20000000800 */
[----:B------:R-:W-:Y:S01]  /*89d0*/  SHF.R.U64 R5, R6, UR4, R5 ;  /* 0x0000000406057c19 */ /* 0x000fe20008001205 */
[----:B------:R-:W-:Y:S01]  /*89e0*/  ULDC UR4, c[0x0][0x638] ;  /* 0x00018e0000047ab9 */ /* 0x000fe20000000800 */
[----:B------:R-:W-:-:S03]  /*89f0*/  LOP3.LUT R21, R21, UR16, RZ, 0xc0, !PT ;  /* 0x0000001015157c12 */ /* 0x000fc6000f8ec0ff */
[----:B------:R-:W-:Y:S02]  /*8a00*/  IMAD.MOV R7, RZ, RZ, -R5 ;  /* 0x000000ffff077224 */ /* 0x000fe400078e0a05 */
[----:B------:R-:W-:Y:S02]  /*8a10*/  IMAD R4, R5, UR18, R4 ;  /* 0x0000001205047c24 */ /* 0x000fe4000f8e0204 */
[----:B------:R-:W-:Y:S01]  /*8a20*/  IMAD R20, R7, UR4, R20 ;  /* 0x0000000407147c24 */ /* 0x000fe2000f8e0214 */
[----:B------:R-:W-:Y:S01]  /*8a30*/  ULDC UR4, c[0x0][0x600] ;  /* 0x0001800000047ab9 */ /* 0x000fe20000000800 */
[----:B------:R-:W-:Y:S02]  /*8a40*/  IMAD R15, R4, UR5, R15 ;  /* 0x00000005040f7c24 */ /* 0x000fe4000f8e020f */
[----:B------:R-:W-:Y:S02]  /*8a50*/  IMAD R6, R20, UR4, R21 ;  /* 0x0000000414067c24 */ /* 0x000fe4000f8e0215 */
[----:B------:R-:W-:-:S03]  /*8a60*/  IMAD.MOV.U32 R4, RZ, RZ, 0x1 ;  /* 0x00000001ff047424 */ /* 0x000fc600078e00ff */
[----:B------:R-:W-:Y:S02]  /*8a70*/  SEL R20, R6, R15, !P2 ;  /* 0x0000000f06147207 */ /* 0x000fe40005000000 */
[----:B------:R-:W-:Y:S01]  /*8a80*/  SEL R21, R15, R6, !P2 ;  /* 0x000000060f157207 */ /* 0x000fe20005000000 */
[----:B------:R-:W-:-:S07]  /*8a90*/  IMAD.MOV.U32 R6, RZ, RZ, R14 ;  /* 0x000000ffff067224 */ /* 0x000fce00078e000e */
.L_x_174:
[----:B------:R-:W-:Y:S05]  /*8aa0*/  BSYNC B1 ;  /* 0x0000000000017941 */ /* 0x000fea0003800000 */
.L_x_173:
[----:B------:R-:W-:-:S13]  /*8ab0*/  LOP3.LUT P0, RZ, R4, 0xff, RZ, 0xc0, !PT ;  /* 0x000000ff04ff7812 */ /* 0x000fda000780c0ff */
[----:B------:R-:W-:Y:S05]  /*8ac0*/  @P0 BRA `(.L_x_177) ;  /* 0xfffffff400400947 */ /* 0x000fea000383ffff */
[----:B------:R-:W-:Y:S05]  /*8ad0*/  BSYNC B0 ;  /* 0x0000000000007941 */ /* 0x000fea0003800000 */
.L_x_166:
[----:B------:R-:W-:-:S03]  /*8ae0*/  UMOV UR4, 0xffffffff ;  /* 0xffffffff00047882 */ /* 0x000fc60000000000 */
[----:B------:R-:W-:Y:S05]  /*8af0*/  BRA.DIV UR4, `(.L_x_178) ;  /* 0x0000000604387947 */ /* 0x000fea000b800000 */
[----:B------:R-:W-:-:S13]  /*8b00*/  ELECT P6, URZ, PT ;  /* 0x00000000003f782f */ /* 0x000fda00038c0000 */
.L_x_193:
[----:B------:R-:W-:Y:S04]  /*8b10*/  BSSY B0, `(.L_x_179) ;  /* 0x0000034000007945 */ /* 0x000fe80003800000 */
[----:B------:R-:W-:Y:S05]  /*8b20*/  @!P6 BRA `(.L_x_180) ;  /* 0x0000000000c8e947 */ /* 0x000fea0003800000 */
[----:B------:R-:W-:-:S04]  /*8b30*/  LOP3.LUT R19, R19, 0x2, RZ, 0xfc, !PT ;  /* 0x0000000213137812 */ /* 0x000fc800078efcff */
[----:B------:R-:W-:-:S13]  /*8b40*/  ISETP.NE.AND P0, PT, R19, 0x3, PT ;  /* 0x000000031300780c */ /* 0x000fda0003f05270 */
[----:B------:R-:W-:Y:S05]  /*8b50*/  @!P0 BRA `(.L_x_181) ;  /* 0x0000000000048947 */ /* 0x000fea0003800000 */
[----:B------:R-:W-:Y:S01]  /*8b60*/  BPT.TRAP 0x1 ;  /* 0x000000040000795c */ /* 0x000fe20000300000 */
.L_x_181:
[----:B------:R-:W0:Y:S01]  /*8b70*/  S2R R5, SR_CgaCtaId ;  /* 0x0000000000057919 */ /* 0x000e220000008800 */
[----:B------:R-:W-:Y:S02]  /*8b80*/  MOV R2, 0x400 ;  /* 0x0000040000027802 */ /* 0x000fe40000000f00 */
[----:B------:R-:W-:Y:S02]  /*8b90*/  SHF.L.U32 R4, R0, 0x1f, RZ ;  /* 0x0000001f00047819 */ /* 0x000fe400000006ff */
[----:B0-----:R-:W-:-:S05]  /*8ba0*/  LEA R2, R5, R2, 0x18 ;  /* 0x0000000205027211 */ /* 0x001fca00078ec0ff */
[----:B------:R-:W-:-:S04]  /*8bb0*/  VIADD R2, R2, 0x28 ;  /* 0x0000002802027836 */ /* 0x000fc80000000000 */
[C---:B------:R-:W-:Y:S02]  /*8bc0*/  IMAD R7, R3.reuse, 0x8, R2 ;  /* 0x0000000803077824 */ /* 0x040fe400078e0202 */
[----:B------:R-:W-:Y:S02]  /*8bd0*/  VIADD R3, R3, 0x1 ;  /* 0x0000000103037836 */ /* 0x000fe40000000000 */
[----:B------:R-:W0:Y:S03]  /*8be0*/  SYNCS.PHASECHK.TRANS64.TRYWAIT P0, [R7+URZ], R4 ;  /* 0x00000004070075a7 */ /* 0x000e26000800017f */
[----:B------:R-:W-:-:S04]  /*8bf0*/  ISETP.NE.AND P1, PT, R3, 0x5, PT ;  /* 0x000000050300780c */ /* 0x000fc80003f25270 */
[----:B------:R-:W-:Y:S02]  /*8c00*/  SEL R5, RZ, 0x1, P1 ;  /* 0x00000001ff057807 */ /* 0x000fe40000800000 */
[----:B------:R-:W-:Y:S02]  /*8c10*/  SEL R3, R3, RZ, P1 ;  /* 0x000000ff03037207 */ /* 0x000fe40000800000 */
[----:B------:R-:W-:-:S03]  /*8c20*/  LOP3.LUT R6, R0, R5, RZ, 0x3c, !PT ;  /* 0x0000000500067212 */ /* 0x000fc600078e3cff */
[----:B------:R-:W-:Y:S01]  /*8c30*/  IMAD R8, R3, 0x8, R2 ;  /* 0x0000000803087824 */ /* 0x000fe200078e0202 */
[----:B------:R-:W-:Y:S01]  /*8c40*/  SHF.L.U32 R5, R6, 0x1f, RZ ;  /* 0x0000001f06057819 */ /* 0x000fe200000006ff */
[----:B0-----:R-:W-:Y:S06]  /*8c50*/  @!P0 BRA `(.L_x_182) ;  /* 0x0000000400008947 */ /* 0x001fec0003800000 */
.L_x_194:
[----:B------:R-:W1:Y:S01]  /*8c60*/  SYNCS.PHASECHK.TRANS64.TRYWAIT P0, [R8+URZ], R5 ;  /* 0x00000005080075a7 */ /* 0x000e62000800017f */
[----:B------:R-:W-:-:S05]  /*8c70*/  VIADD R0, R3, 0x1 ;  /* 0x0000000103007836 */ /* 0x000fca0000000000 */
[----:B------:R-:W-:-:S04]  /*8c80*/  ISETP.NE.AND P1, PT, R0, 0x5, PT ;  /* 0x000000050000780c */ /* 0x000fc80003f25270 */
[----:B------:R-:W-:Y:S02]  /*8c90*/  SEL R3, RZ, 0x1, P1 ;  /* 0x00000001ff037807 */ /* 0x000fe40000800000 */
[----:B0-----:R-:W-:Y:S02]  /*8ca0*/  SEL R7, R0, RZ, P1 ;  /* 0x000000ff00077207 */ /* 0x001fe40000800000 */
[----:B------:R-:W-:-:S03]  /*8cb0*/  LOP3.LUT R6, R6, R3, RZ, 0x3c, !PT ;  /* 0x0000000306067212 */ /* 0x000fc600078e3cff */
[----:B------:R-:W-:Y:S01]  /*8cc0*/  IMAD R9, R7, 0x8, R2 ;  /* 0x0000000807097824 */ /* 0x000fe200078e0202 */
[----:B------:R-:W-:Y:S01]  /*8cd0*/  SHF.L.U32 R4, R6, 0x1f, RZ ;  /* 0x0000001f06047819 */ /* 0x000fe200000006ff */
[----:B-1----:R-:W-:Y:S06]  /*8ce0*/  @!P0 BRA `(.L_x_183) ;  /* 0x0000000000f08947 */ /* 0x002fec0003800000 */
.L_x_195:
[----:B------:R-:W1:Y:S01]  /*8cf0*/  SYNCS.PHASECHK.TRANS64.TRYWAIT P0, [R9+URZ], R4 ;  /* 0x00000004090075a7 */ /* 0x000e62000800017f */
[----:B------:R-:W-:-:S05]  /*8d00*/  VIADD R0, R7, 0x1 ;  /* 0x0000000107007836 */ /* 0x000fca0000000000 */
[----:B------:R-:W-:-:S04]  /*8d10*/  ISETP.NE.AND P1, PT, R0, 0x5, PT ;  /* 0x000000050000780c */ /* 0x000fc80003f25270 */
[----:B------:R-:W-:Y:S02]  /*8d20*/  SEL R3, RZ, 0x1, P1 ;  /* 0x00000001ff037807 */ /* 0x000fe40000800000 */
[----:B------:R-:W-:Y:S02]  /*8d30*/  SEL R7, R0, RZ, P1 ;  /* 0x000000ff00077207 */ /* 0x000fe40000800000 */
[----:B------:R-:W-:-:S03]  /*8d40*/  LOP3.LUT R11, R6, R3, RZ, 0x3c, !PT ;  /* 0x00000003060b7212 */ /* 0x000fc600078e3cff */
[----:B------:R-:W-:Y:S01]  /*8d50*/  IMAD R6, R7, 0x8, R2 ;  /* 0x0000000807067824 */ /* 0x000fe200078e0202 */
[----:B0-----:R-:W-:Y:S01]  /*8d60*/  SHF.L.U32 R5, R11, 0x1f, RZ ;  /* 0x0000001f0b057819 */ /* 0x001fe200000006ff */
[----:B-1----:R-:W-:Y:S06]  /*8d70*/  @!P0 BRA `(.L_x_184) ;  /* 0x0000000000e08947 */ /* 0x002fec0003800000 */
.L_x_196:
[----:B------:R-:W1:Y:S01]  /*8d80*/  SYNCS.PHASECHK.TRANS64.TRYWAIT P0, [R6+URZ], R5 ;  /* 0x00000005060075a7 */ /* 0x000e62000800017f */
[----:B------:R-:W-:-:S05]  /*8d90*/  VIADD R0, R7, 0x1 ;  /* 0x0000000107007836 */ /* 0x000fca0000000000 */
[----:B------:R-:W-:-:S04]  /*8da0*/  ISETP.NE.AND P1, PT, R0, 0x5, PT ;  /* 0x000000050000780c */ /* 0x000fc80003f25270 */
[----:B0-----:R-:W-:Y:S02]  /*8db0*/  SEL R4, RZ, 0x1, P1 ;  /* 0x00000001ff047807 */ /* 0x001fe40000800000 */
[----:B------:R-:W-:Y:S02]  /*8dc0*/  SEL R3, R0, RZ, P1 ;  /* 0x000000ff00037207 */ /* 0x000fe40000800000 */
[----:B------:R-:W-:Y:S01]  /*8dd0*/  LOP3.LUT R0, R11, R4, RZ, 0x3c, !PT ;  /* 0x000000040b007212 */ /* 0x000fe200078e3cff */
[----:B-1----:R-:W-:Y:S06]  /*8de0*/  @!P0 BRA `(.L_x_185) ;  /* 0x0000000000d88947 */ /* 0x002fec0003800000 */
.L_x_197:
[----:B------:R-:W-:Y:S01]  /*8df0*/  IMAD R3, R3, 0x8, R2 ;  /* 0x0000000803037824 */ /* 0x000fe200078e0202 */
[----:B------:R-:W-:-:S07]  /*8e00*/  SHF.L.U32 R0, R0, 0x1f, RZ ;  /* 0x0000001f00007819 */ /* 0x000fce00000006ff */
.L_x_186:
[----:B-1----:R1:W2:Y:S02]  /*8e10*/  SYNCS.PHASECHK.TRANS64.TRYWAIT P0, [R3+URZ], R0 ;  /* 0x00000000030075a7 */ /* 0x0022a4000800017f */
[----:B--2---:R-:W-:Y:S05]  /*8e20*/  @!P0 NANOSLEEP.SYNCS 0x989680 ;  /* 0x009896800000895d */ /* 0x004fea0003900000 */
[----:B------:R-:W2:Y:S02]  /*8e30*/  @!P0 SYNCS.PHASECHK.TRANS64 P0, [R3+URZ], R0 ;  /* 0x00000000030085a7 */ /* 0x000ea4000800007f */
[----:B--2---:R-:W-:Y:S05]  /*8e40*/  @!P0 BRA `(.L_x_186) ;  /* 0xfffffffc00f08947 */ /* 0x004fea000383ffff */
.L_x_180:
[----:B------:R-:W-:Y:S05]  /*8e50*/  BSYNC B0 ;  /* 0x0000000000007941 */ /* 0x000fea0003800000 */
.L_x_179:
[----:B------:R-:W-:Y:S05]  /*8e60*/  EXIT ;  /* 0x000000000000794d */ /* 0x000fea0003800000 */
.L_x_21:
[----:B----4-:R4:W0:Y:S02]  /*8e70*/  SYNCS.PHASECHK.TRANS64.TRYWAIT P1, [R3+URZ], R0 ;  /* 0x00000000030075a7 */ /* 0x010824000802017f */
[----:B0-----:R-:W-:Y:S05]  /*8e80*/  @!P1 NANOSLEEP.SYNCS 0x989680 ;  /* 0x009896800000995d */ /* 0x001fea0003900000 */
[----:B------:R-:W0:Y:S02]  /*8e90*/  @!P1 SYNCS.PHASECHK.TRANS64 P1, [R3+URZ], R0 ;  /* 0x00000000030095a7 */ /* 0x000e24000802007f */
[----:B0-----:R-:W-:Y:S05]  /*8ea0*/  @!P1 BRA `(.L_x_21) ;  /* 0xfffffffc00f09947 */ /* 0x001fea000383ffff */
[----:B------:R-:W-:Y:S05]  /*8eb0*/  BRA `(.L_x_20) ;  /* 0xffffff8400a07947 */ /* 0x000fea000383ffff */
.L_x_26:
[----:B-1----:R1:W3:Y:S02]  /*8ec0*/  SYNCS.PHASECHK.TRANS64.TRYWAIT P1, [R5+URZ], R4 ;  /* 0x00000004050075a7 */ /* 0x0022e4000802017f */
[----:B---3--:R-:W-:Y:S05]  /*8ed0*/  @!P1 NANOSLEEP.SYNCS 0x989680 ;  /* 0x009896800000995d */ /* 0x008fea0003900000 */
[----:B------:R-:W3:Y:S02]  /*8ee0*/  @!P1 SYNCS.PHASECHK.TRANS64 P1, [R5+URZ], R4 ;  /* 0x00000004050095a7 */ /* 0x000ee4000802007f */
[----:B---3--:R-:W-:Y:S05]  /*8ef0*/  @!P1 BRA `(.L_x_26) ;  /* 0xfffffffc00f09947 */ /* 0x008fea000383ffff */
[----:B------:R-:W-:Y:S05]  /*8f00*/  BRA `(.L_x_25) ;  /* 0xffffff8800f07947 */ /* 0x000fea000383ffff */
.L_x_167:
[----:B------:R-:W-:Y:S01]  /*8f10*/  BSSY B1, `(.L_x_187) ;  /* 0x0000006000017945 */ /* 0x000fe20003800000 */
[----:B------:R-:W-:-:S07]  /*8f20*/  IMAD.MOV.U32 R15, RZ, RZ, -0x1 ;  /* 0xffffffffff0f7424 */ /* 0x000fce00078e00ff */
[----:B------:R-:W-:Y:S05]  /*8f30*/  WARPSYNC.COLLECTIVE R15, `(.L_x_188) ;  /* 0x000000000f0c7348 */ /* 0x000fea0003c00000 */
[----:B------:R-:W-:Y:S02]  /*8f40*/  ELECT P6, UR62, PT ;  /* 0x00000000003e782f */ /* 0x000fe400038c0000 */
[----:B------:R-:W-:Y:S01]  /*8f50*/  MOV R14, UR62 ;  /* 0x0000003e000e7c02 */ /* 0x000fe20008000f00 */
[----:B------:R-:W-:Y:S10]  /*8f60*/  ENDCOLLECTIVE ;  /* 0x000000000000791b */ /* 0x000ff40003800000 */
.L_x_188:
[----:B------:R-:W-:Y:S05]  /*8f70*/  BSYNC B1 ;  /* 0x0000000000017941 */ /* 0x000fea0003800000 */
.L_x_187:
[----:B------:R-:W-:Y:S05]  /*8f80*/  BRA `(.L_x_189) ;  /* 0xfffffff0001c7947 */ /* 0x000fea000383ffff */
.L_x_170:
[----:B-1----:R1:W2:Y:S02]  /*8f90*/  SYNCS.PHASECHK.TRANS64.TRYWAIT P0, [R23+URZ+0x28], R14 ;  /* 0x0000280e170075a7 */ /* 0x0022a4000800017f */
[----:B--2---:R-:W-:Y:S05]  /*8fa0*/  @!P0 NANOSLEEP.SYNCS 0x989680 ;  /* 0x009896800000895d */ /* 0x004fea0003900000 */
[----:B------:R-:W2:Y:S02]  /*8fb0*/  @!P0 SYNCS.PHASECHK.TRANS64 P0, [R23+URZ+0x28], R14 ;  /* 0x0000280e170085a7 */ /* 0x000ea4000800007f */
[----:B--2---:R-:W-:Y:S05]  /*8fc0*/  @!P0 BRA `(.L_x_170) ;  /* 0xfffffffc00f08947 */ /* 0x004fea000383ffff */
[----:B------:R-:W-:Y:S05]  /*8fd0*/  BRA `(.L_x_190) ;  /* 0xfffffff000547947 */ /* 0x000fea000383ffff */
.L_x_178:
[----:B------:R-:W-:Y:S01]  /*8fe0*/  BSSY B0, `(.L_x_191) ;  /* 0x0000006000007945 */ /* 0x000fe20003800000 */
[----:B------:R-:W-:-:S07]  /*8ff0*/  IMAD.MOV.U32 R15, RZ, RZ, -0x1 ;  /* 0xffffffffff0f7424 */ /* 0x000fce00078e00ff */
[----:B------:R-:W-:Y:S05]  /*9000*/  WARPSYNC.COLLECTIVE R15, `(.L_x_192) ;  /* 0x000000000f0c7348 */ /* 0x000fea0003c00000 */
[----:B------:R-:W-:Y:S02]  /*9010*/  ELECT P6, UR62, PT ;  /* 0x00000000003e782f */ /* 0x000fe400038c0000 */
[----:B------:R-:W-:Y:S01]  /*9020*/  MOV R14, UR62 ;  /* 0x0000003e000e7c02 */ /* 0x000fe20008000f00 */
[----:B------:R-:W-:Y:S10]  /*9030*/  ENDCOLLECTIVE ;  /* 0x000000000000791b */ /* 0x000ff40003800000 */
.L_x_192:
[----:B------:R-:W-:Y:S05]  /*9040*/  BSYNC B0 ;  /* 0x0000000000007941 */ /* 0x000fea0003800000 */
.L_x_191:
[----:B------:R-:W-:Y:S05]  /*9050*/  BRA `(.L_x_193) ;  /* 0xfffffff800ac7947 */ /* 0x000fea000383ffff */
.L_x_182:
[----:B0-----:R0:W1:Y:S02]  /*9060*/  SYNCS.PHASECHK.TRANS64.TRYWAIT P0, [R7+URZ], R4 ;  /* 0x00000004070075a7 */ /* 0x001064000800017f */
[----:B-1----:R-:W-:Y:S05]  /*9070*/  @!P0 NANOSLEEP.SYNCS 0x989680 ;  /* 0x009896800000895d */ /* 0x002fea0003900000 */
[----:B------:R-:W1:Y:S02]  /*9080*/  @!P0 SYNCS.PHASECHK.TRANS64 P0, [R7+URZ], R4 ;  /* 0x00000004070085a7 */ /* 0x000e64000800007f */
[----:B-1----:R-:W-:Y:S05]  /*9090*/  @!P0 BRA `(.L_x_182) ;  /* 0xfffffffc00f08947 */ /* 0x002fea000383ffff */
[----:B------:R-:W-:Y:S05]  /*90a0*/  BRA `(.L_x_194) ;  /* 0xfffffff800ec7947 */ /* 0x000fea000383ffff */
.L_x_183:
[----:B0-----:R0:W1:Y:S02]  /*90b0*/  SYNCS.PHASECHK.TRANS64.TRYWAIT P0, [R8+URZ], R5 ;  /* 0x00000005080075a7 */ /* 0x001064000800017f */
[----:B-1----:R-:W-:Y:S05]  /*90c0*/  @!P0 NANOSLEEP.SYNCS 0x989680 ;  /* 0x009896800000895d */ /* 0x002fea0003900000 */
[----:B------:R-:W1:Y:S02]  /*90d0*/  @!P0 SYNCS.PHASECHK.TRANS64 P0, [R8+URZ], R5 ;  /* 0x00000005080085a7 */ /* 0x000e64000800007f */
[----:B-1----:R-:W-:Y:S05]  /*90e0*/  @!P0 BRA `(.L_x_183) ;  /* 0xfffffffc00f08947 */ /* 0x002fea000383ffff */
[----:B------:R-:W-:Y:S05]  /*90f0*/  BRA `(.L_x_195) ;  /* 0xfffffff800fc7947 */ /* 0x000fea000383ffff */
.L_x_184:
[----:B0-----:R0:W1:Y:S02]  /*9100*/  SYNCS.PHASECHK.TRANS64.TRYWAIT P0, [R9+URZ], R4 ;  /* 0x00000004090075a7 */ /* 0x001064000800017f */
[----:B-1----:R-:W-:Y:S05]  /*9110*/  @!P0 NANOSLEEP.SYNCS 0x989680 ;  /* 0x009896800000895d */ /* 0x002fea0003900000 */
[----:B------:R-:W1:Y:S02]  /*9120*/  @!P0 SYNCS.PHASECHK.TRANS64 P0, [R9+URZ], R4 ;  /* 0x00000004090085a7 */ /* 0x000e64000800007f */
[----:B-1----:R-:W-:Y:S05]  /*9130*/  @!P0 BRA `(.L_x_184) ;  /* 0xfffffffc00f08947 */ /* 0x002fea000383ffff */
[----:B------:R-:W-:Y:S05]  /*9140*/  BRA `(.L_x_196) ;  /* 0xfffffffc000c7947 */ /* 0x000fea000383ffff */
.L_x_185:
[----:B0-----:R0:W1:Y:S02]  /*9150*/  SYNCS.PHASECHK.TRANS64.TRYWAIT P0, [R6+URZ], R5 ;  /* 0x00000005060075a7 */ /* 0x001064000800017f */
[----:B-1----:R-:W-:Y:S05]  /*9160*/  @!P0 NANOSLEEP.SYNCS 0x989680 ;  /* 0x009896800000895d */ /* 0x002fea0003900000 */
[----:B------:R-:W1:Y:S02]  /*9170*/  @!P0 SYNCS.PHASECHK.TRANS64 P0, [R6+URZ], R5 ;  /* 0x00000005060085a7 */ /* 0x000e64000800007f */
[----:B-1----:R-:W-:Y:S05]  /*9180*/  @!P0 BRA `(.L_x_185) ;  /* 0xfffffffc00f08947 */ /* 0x002fea000383ffff */
[----:B------:R-:W-:Y:S05]  /*9190*/  BRA `(.L_x_197) ;  /* 0xfffffffc00147947 */ /* 0x000fea000383ffff */
.L_x_198:
[----:B------:R-:W-:-:S00]  /*91a0*/  BRA `(.L_x_198) ;  /* 0xfffffffc00fc7947 */ /* 0x000fc0000383ffff */
[----:B------:R-:W-:-:S00]  /*91b0*/  NOP ;  /* 0x0000000000007918 */ /* 0x000fc00000000000 */
        /* <DEDUP_REMOVED lines=12> */
.L_x_199:


//--------------------- .nv.global.init           --------------------------
	.section	.nv.global.init,"aw",@progbits
.nv.global.init:
	.type		$str$22,@object
	.size		$str$22,($str$23 - $str$22)
$str$22:
        /*0000*/ 	.byte	0x6b, 0x5f, 0x74, 0x69, 0x6c, 0x65, 0x5f, 0x63, 0x6f, 0x75, 0x6e, 0x74, 0x20, 0x3e, 0x3d, 0x20
        /*0010*/ 	.byte	0x31, 0x00
	.type		$str$23,@object
	.size		$str$23,(__unnamed_1 - $str$23)
$str$23:
        /*0012*/ 	.byte	0x2f, 0x74, 0x6d, 0x70, 0x2f, 0x63, 0x75, 0x74, 0x6c, 0x61, 0x73, 0x73, 0x5f, 0x73, 0x77, 0x65
        /*0022*/ 	.byte	0x65, 0x70, 0x5f, 0x73, 0x72, 0x63, 0x2f, 0x69, 0x6e, 0x63, 0x6c, 0x75, 0x64, 0x65, 0x2f, 0x63
        /*0032*/ 	.byte	0x75, 0x74, 0x6c, 0x61, 0x73, 0x73, 0x2f, 0x67, 0x65, 0x6d, 0x6d, 0x2f, 0x63, 0x6f, 0x6c, 0x6c
        /*0042*/ 	.byte	0x65, 0x63, 0x74, 0x69, 0x76, 0x65, 0x2f, 0x73, 0x6d, 0x39, 0x30, 0x5f, 0x6d, 0x6d, 0x61, 0x5f
        /*0052*/ 	.byte	0x74, 0x6d, 0x61, 0x5f, 0x67, 0x6d, 0x6d, 0x61, 0x5f, 0x73, 0x73, 0x5f, 0x77, 0x61, 0x72, 0x70
        /*0062*/ 	.byte	0x73, 0x70, 0x65, 0x63, 0x69, 0x61, 0x6c, 0x69, 0x7a, 0x65, 0x64, 0x2e, 0x68, 0x70, 0x70, 0x00
	.type		__unnamed_1,@object
	.size		__unnamed_1,(.L_0 - __unnamed_1)
__unnamed_1:
        /*0072*/ 	.byte	0x76, 0x6f, 0x69, 0x64, 0x20, 0x63, 0x75, 0x74, 0x6c, 0x61, 0x73, 0x73, 0x3a, 0x3a, 0x67, 0x65
        /* <DEDUP_REMOVED lines=180> */
        /*0bc2*/ 	.byte	0x65, 0x3a, 0x3a, 0x69, 0x64, 0x65, 0x6e, 0x74, 0x69, 0x74, 0x79, 0x5d, 0x00
.L_0:


//--------------------- .nv.shared._ZN7cutlass13device_kernelINS_4gemm6kernel13GemmUniversalIN4cute5tupleIJiiiiEEENS1_10collective13CollectiveMmaINS1_34MainloopSm90TmaGmmaWarpSpecializedILi5ENS5_IJNS4_1CILi2EEENSA_ILi1EEESC_EEENS1_35KernelTmaWarpSpecializedCooperativeEEENS5_IJNSA_ILi256EEENSA_ILi64EEESH_EEENS_10bfloat16_tENS5_IJlSC_lEEESJ_SK_NS4_8TiledMMAINS4_8MMA_AtomIJNS4_4SM904GMMA27MMA_64x64x16_F32BF16BF16_SSILNSO_5MajorE0ELSQ_0ELNSO_7ScaleInE1ELSR_1EEEEEENS4_6LayoutISD_NS5_IJSC_NSA_ILi0EEESV_EEEEENS5_IJNS4_10UnderscoreESY_SY_EEEEENS4_13SM90_TMA_LOADENS4_14ComposedLayoutINS4_7SwizzleILi3ELi4ELi3EEENS4_18smem_ptr_flag_bitsILi16EEENSU_INS5_IJNSA_ILi8EEESH_EEENS5_IJSH_SC_EEEEEEEvNS4_8identityENS4_23SM90_TMA_LOAD_MULTICASTES1B_vS1C_EENS_8epilogue10collective6detail29Sm90TmaWarpSpecializedAdapterINS1G_15DefaultEpilogueISJ_SK_SK_NS1F_6thread17LinearCombinationISJ_Li1EffLNS1K_9ScaleType4KindE0ELNS_15FloatRoundStyleE2ESJ_EENS1_15EpilogueDefaultEEEEEvvEEEEvNT_6ParamsE --------------------------
	.section	.nv.shared._ZN7cutlass13device_kernelINS_4gemm6kernel13GemmUniversalIN4cute5tupleIJiiiiEEENS1_10collective13CollectiveMmaINS1_34MainloopSm90TmaGmmaWarpSpecializedILi5ENS5_IJNS4_1CILi2EEENSA_ILi1EEESC_EEENS1_35KernelTmaWarpSpecializedCooperativeEEENS5_IJNSA_ILi256EEENSA_ILi64EEESH_EEENS_10bfloat16_tENS5_IJlSC_lEEESJ_SK_NS4_8TiledMMAINS4_8MMA_AtomIJNS4_4SM904GMMA27MMA_64x64x16_F32BF16BF16_SSILNSO_5MajorE0ELSQ_0ELNSO_7ScaleInE1ELSR_1EEEEEENS4_6LayoutISD_NS5_IJSC_NSA_ILi0EEESV_EEEEENS5_IJNS4_10UnderscoreESY_SY_EEEEENS4_13SM90_TMA_LOADENS4_14ComposedLayoutINS4_7SwizzleILi3ELi4ELi3EEENS4_18smem_ptr_flag_bitsILi16EEENSU_INS5_IJNSA_ILi8EEESH_EEENS5_IJSH_SC_EEEEEEEvNS4_8identityENS4_23SM90_TMA_LOAD_MULTICASTES1B_vS1C_EENS_8epilogue10collective6detail29Sm90TmaWarpSpecializedAdapterINS1G_15DefaultEpilogueISJ_SK_SK_NS1F_6thread17LinearCombinationISJ_Li1EffLNS1K_9ScaleType4KindE0ELNS_15FloatRoundStyleE2ESJ_EENS1_15EpilogueDefaultEEEEEvvEEEEvNT_6ParamsE,"aw",@nobits
	.sectionflags	@""
	.align	16
	.zero		1024


//--------------------- .nv.shared.reserved.0     --------------------------
	.section	.nv.shared.reserved.0,"aw",@nobits
	.weak		__nv_reservedSMEM_offset_0_alias
	.size		__nv_reservedSMEM_offset_0_alias, 0, 0
	.other		__nv_reservedSMEM_offset_0_alias,@"STO_CUDA_RESERVED_SHARED STV_DEFAULT"
__nv_reservedSMEM_offset_0_alias:
	.zero		0


//--------------------- .nv.global                --------------------------
	.section	.nv.global,"aw",@nobits
.nv.global:
	.type		_ZN39_INTERNAL_5f2f8011_4_k_cu_ef1fb2ea_34254cute1_E,@object
	.size		_ZN39_INTERNAL_5f2f8011_4_k_cu_ef1fb2ea_34254cute1_E,(_ZN39_INTERNAL_5f2f8011_4_k_cu_ef1fb2ea_34254cuda3std3__45__cpo6cbeginE - _ZN39_INTERNAL_5f2f8011_4_k_cu_ef1fb2ea_34254cute1_E)
_ZN39_INTERNAL_5f2f8011_4_k_cu_ef1fb2ea_34254cute1_E:
	.zero		1
	.type		_ZN39_INTERNAL_5f2f8011_4_k_cu_ef1fb2ea_34254cuda3std3__45__cpo6cbeginE,@object
	.size		_ZN39_INTERNAL_5f2f8011_4_k_cu_ef1fb2ea_34254cuda3std3__45__cpo6cbeginE,(_ZN39_INTERNAL_5f2f8011_4_k_cu_ef1fb2ea_34254cuda3std3__48in_placeE - _ZN39_INTERNAL_5f2f8011_4_k_cu_ef1fb2ea_34254cuda3std3__45__cpo6cbeginE)
_ZN39_INTERNAL_5f2f8011_4_k_cu_ef1fb2ea_34254cuda3std3__45__cpo6cbeginE:
	.zero		1
	.type		_ZN39_INTERNAL_5f2f8011_4_k_cu_ef1fb2ea_34254cuda3std3__48in_placeE,@object
	.size		_ZN39_INTERNAL_5f2f8011_4_k_cu_ef1fb2ea_34254cuda3std3__48in_placeE,(_ZN39_INTERNAL_5f2f8011_4_k_cu_ef1fb2ea_34254cuda3std6ranges3__45__cpo9iter_moveE - _ZN39_INTERNAL_5f2f8011_4_k_cu_ef1fb2ea_34254cuda3std3__48in_placeE)
_ZN39_INTERNAL_5f2f8011_4_k_cu_ef1fb2ea_34254cuda3std3__48in_placeE:
	.zero		1
	.type		_ZN39_INTERNAL_5f2f8011_4_k_cu_ef1fb2ea_34254cuda3std6ranges3__45__cpo9iter_moveE,@object
	.size		_ZN39_INTERNAL_5f2f8011_4_k_cu_ef1fb2ea_34254cuda3std6ranges3__45__cpo9iter_moveE,(_ZN39_INTERNAL_5f2f8011_4_k_cu_ef1fb2ea_34254cuda3std3__45__cpo5beginE - _ZN39_INTERNAL_5f2f8011_4_k_cu_ef1fb2ea_34254cuda3std6ranges3__45__cpo9iter_moveE)
_ZN39_INTERNAL_5f2f8011_4_k_cu_ef1fb2ea_34254cuda3std6ranges3__45__cpo9iter_moveE:
	.zero		1
	.type		_ZN39_INTERNAL_5f2f8011_4_k_cu_ef1fb2ea_34254cuda3std3__45__cpo5beginE,@object
	.size		_ZN39_INTERNAL_5f2f8011_4_k_cu_ef1fb2ea_34254cuda3std3__45__cpo5beginE,(_ZN39_INTERNAL_5f2f8011_4_k_cu_ef1fb2ea_34254cuda3std3__441_GLOBAL__N__5f2f8011_4_k_cu_ef1fb2ea_34256ignoreE - _ZN39_INTERNAL_5f2f8011_4_k_cu_ef1fb2ea_34254cuda3std3__45__cpo5beginE)
_ZN39_INTERNAL_5f2f8011_4_k_cu_ef1fb2ea_34254cuda3std3__45__cpo5beginE:
	.zero		1
	.type		_ZN39_INTERNAL_5f2f8011_4_k_cu_ef1fb2ea_34254cuda3std3__441_GLOBAL__N__5f2f8011_4_k_cu_ef1fb2ea_34256ignoreE,@object
	.size		_ZN39_INTERNAL_5f2f8011_4_k_cu_ef1fb2ea_34254cuda3std3__441_GLOBAL__N__5f2f8011_4_k_cu_ef1fb2ea_34256ignoreE,(_ZN39_INTERNAL_5f2f8011_4_k_cu_ef1fb2ea_34254cute7productE - _ZN39_INTERNAL_5f2f8011_4_k_cu_ef1fb2ea_34254cuda3std3__441_GLOBAL__N__5f2f8011_4_k_cu_ef1fb2ea_34256ignoreE)
_ZN39_INTERNAL_5f2f8011_4_k_cu_ef1fb2ea_34254cuda3std3__441_GLOBAL__N__5f2f8011_4_k_cu_ef1fb2ea_34256ignoreE:
	.zero		1
	.type		_ZN39_INTERNAL_5f2f8011_4_k_cu_ef1fb2ea_34254cute7productE,@object
	.size		_ZN39_INTERNAL_5f2f8011_4_k_cu_ef1fb2ea_34254cute7productE,(_ZN39_INTERNAL_5f2f8011_4_k_cu_ef1fb2ea_34254cuda3std3__45__cpo3endE - _ZN39_INTERNAL_5f2f8011_4_k_cu_ef1fb2ea_34254cute7productE)
_ZN39_INTERNAL_5f2f8011_4_k_cu_ef1fb2ea_34254cute7productE:
	.zero		1
	.type		_ZN39_INTERNAL_5f2f8011_4_k_cu_ef1fb2ea_34254cuda3std3__45__cpo3endE,@object
	.size		_ZN39_INTERNAL_5f2f8011_4_k_cu_ef1fb2ea_34254cuda3std3__45__cpo3endE,(_ZN39_INTERNAL_5f2f8011_4_k_cu_ef1fb2ea_34254cuda3std3__419piecewise_constructE - _ZN39_INTERNAL_5f2f8011_4_k_cu_ef1fb2ea_34254cuda3std3__45__cpo3endE)
_ZN39_INTERNAL_5f2f8011_4_k_cu_ef1fb2ea_34254cuda3std3__45__cpo3endE:
	.zero		1
	.type		_ZN39_INTERNAL_5f2f8011_4_k_cu_ef1fb2ea_34254cuda3std3__419piecewise_constructE,@object
	.size		_ZN39_INTERNAL_5f2f8011_4_k_cu_ef1fb2ea_34254cuda3std3__419piecewise_constructE,(_ZN39_INTERNAL_5f2f8011_4_k_cu_ef1fb2ea_34254cuda3std3__45__cpo4cendE - _ZN39_INTERNAL_5f2f8011_4_k_cu_ef1fb2ea_34254cuda3std3__419piecewise_constructE)
_ZN39_INTERNAL_5f2f8011_4_k_cu_ef1fb2ea_34254cuda3std3__419piecewise_constructE:
	.zero		1
	.type		_ZN39_INTERNAL_5f2f8011_4_k_cu_ef1fb2ea_34254cuda3std3__45__cpo4cendE,@object
	.size		_ZN39_INTERNAL_5f2f8011_4_k_cu_ef1fb2ea_34254cuda3std3__45__cpo4cendE,(_ZN39_INTERNAL_5f2f8011_4_k_cu_ef1fb2ea_34254cuda3std6ranges3__45__cpo4swapE - _ZN39_INTERNAL_5f2f8011_4_k_cu_ef1fb2ea_34254cuda3std3__45__cpo4cendE)
_ZN39_INTERNAL_5f2f8011_4_k_cu_ef1fb2ea_34254cuda3std3__45__cpo4cendE:
	.zero		1
	.type		_ZN39_INTERNAL_5f2f8011_4_k_cu_ef1fb2ea_34254cuda3std6ranges3__45__cpo4swapE,@object
	.size		_ZN39_INTERNAL_5f2f8011_4_k_cu_ef1fb2ea_34254cuda3std6ranges3__45__cpo4swapE,(.L_8 - _ZN39_INTERNAL_5f2f8011_4_k_cu_ef1fb2ea_34254cuda3std6ranges3__45__cpo4swapE)
_ZN39_INTERNAL_5f2f8011_4_k_cu_ef1fb2ea_34254cuda3std6ranges3__45__cpo4swapE:
	.zero		1
.L_8:


//--------------------- .nv.constant0._ZN7cutlass13device_kernelINS_4gemm6kernel13GemmUniversalIN4cute5tupleIJiiiiEEENS1_10collective13CollectiveMmaINS1_34MainloopSm90TmaGmmaWarpSpecializedILi5ENS5_IJNS4_1CILi2EEENSA_ILi1EEESC_EEENS1_35KernelTmaWarpSpecializedCooperativeEEENS5_IJNSA_ILi256EEENSA_ILi64EEESH_EEENS_10bfloat16_tENS5_IJlSC_lEEESJ_SK_NS4_8TiledMMAINS4_8MMA_AtomIJNS4_4SM904GMMA27MMA_64x64x16_F32BF16BF16_SSILNSO_5MajorE0ELSQ_0ELNSO_7ScaleInE1ELSR_1EEEEEENS4_6LayoutISD_NS5_IJSC_NSA_ILi0EEESV_EEEEENS5_IJNS4_10UnderscoreESY_SY_EEEEENS4_13SM90_TMA_LOADENS4_14ComposedLayoutINS4_7SwizzleILi3ELi4ELi3EEENS4_18smem_ptr_flag_bitsILi16EEENSU_INS5_IJNSA_ILi8EEESH_EEENS5_IJSH_SC_EEEEEEEvNS4_8identityENS4_23SM90_TMA_LOAD_MULTICASTES1B_vS1C_EENS_8epilogue10collective6detail29Sm90TmaWarpSpecializedAdapterINS1G_15DefaultEpilogueISJ_SK_SK_NS1F_6thread17LinearCombinationISJ_Li1EffLNS1K_9ScaleType4KindE0ELNS_15FloatRoundStyleE2ESJ_EENS1_15EpilogueDefaultEEEEEvvEEEEvNT_6ParamsE --------------------------
	.section	.nv.constant0._ZN7cutlass13device_kernelINS_4gemm6kernel13GemmUniversalIN4cute5tupleIJiiiiEEENS1_10collective13CollectiveMmaINS1_34MainloopSm90TmaGmmaWarpSpecializedILi5ENS5_IJNS4_1CILi2EEENSA_ILi1EEESC_EEENS1_35KernelTmaWarpSpecializedCooperativeEEENS5_IJNSA_ILi256EEENSA_ILi64EEESH_EEENS_10bfloat16_tENS5_IJlSC_lEEESJ_SK_NS4_8TiledMMAINS4_8MMA_AtomIJNS4_4SM904GMMA27MMA_64x64x16_F32BF16BF16_SSILNSO_5MajorE0ELSQ_0ELNSO_7ScaleInE1ELSR_1EEEEEENS4_6LayoutISD_NS5_IJSC_NSA_ILi0EEESV_EEEEENS5_IJNS4_10UnderscoreESY_SY_EEEEENS4_13SM90_TMA_LOADENS4_14ComposedLayoutINS4_7SwizzleILi3ELi4ELi3EEENS4_18smem_ptr_flag_bitsILi16EEENSU_INS5_IJNSA_ILi8EEESH_EEENS5_IJSH_SC_EEEEEEEvNS4_8identityENS4_23SM90_TMA_LOAD_MULTICASTES1B_vS1C_EENS_8epilogue10collective6detail29Sm90TmaWarpSpecializedAdapterINS1G_15DefaultEpilogueISJ_SK_SK_NS1F_6thread17LinearCombinationISJ_Li1EffLNS1K_9ScaleType4KindE0ELNS_15FloatRoundStyleE2ESJ_EENS1_15EpilogueDefaultEEEEEvvEEEEvNT_6ParamsE,"a",@progbits
	.sectionflags	@""
	.align	4
.nv.constant0._ZN7cutlass13device_kernelINS_4gemm6kernel13GemmUniversalIN4cute5tupleIJiiiiEEENS1_10collective13CollectiveMmaINS1_34MainloopSm90TmaGmmaWarpSpecializedILi5ENS5_IJNS4_1CILi2EEENSA_ILi1EEESC_EEENS1_35KernelTmaWarpSpecializedCooperativeEEENS5_IJNSA_ILi256EEENSA_ILi64EEESH_EEENS_10bfloat16_tENS5_IJlSC_lEEESJ_SK_NS4_8TiledMMAINS4_8MMA_AtomIJNS4_4SM904GMMA27MMA_64x64x16_F32BF16BF16_SSILNSO_5MajorE0ELSQ_0ELNSO_7ScaleInE1ELSR_1EEEEEENS4_6LayoutISD_NS5_IJSC_NSA_ILi0EEESV_EEEEENS5_IJNS4_10UnderscoreESY_SY_EEEEENS4_13SM90_TMA_LOADENS4_14ComposedLayoutINS4_7SwizzleILi3ELi4ELi3EEENS4_18smem_ptr_flag_bitsILi16EEENSU_INS5_IJNSA_ILi8EEESH_EEENS5_IJSH_SC_EEEEEEEvNS4_8identityENS4_23SM90_TMA_LOAD_MULTICASTES1B_vS1C_EENS_8epilogue10collective6detail29Sm90TmaWarpSpecializedAdapterINS1G_15DefaultEpilogueISJ_SK_SK_NS1F_6thread17LinearCombinationISJ_Li1EffLNS1K_9ScaleType4KindE0ELNS_15FloatRoundStyleE2ESJ_EENS1_15EpilogueDefaultEEEEEvvEEEEvNT_6ParamsE:
	.zero		1664


//--------------------- SYMBOLS --------------------------

	.type		.nv.reservedSmem.offset0,@object
	.size		.nv.reservedSmem.offset0,0x4
	.type		__assertfail,@function
